	.target	sm_100a

	.elftype	@"ET_EXEC"


//--------------------- .note.nv.tkinfo           --------------------------
	.section	.note.nv.tkinfo,"",@"SHT_NOTE"
	.sectionflags	@"SHF_NOTE_NV_TKINFO"
	.tkinfo
        /*0018*/ 	.word	0x00000002
        /*0030*/ 	.string	""
        /*0030*/ 	.string	"ptxas"
        /*0030*/ 	.string	"Cuda compilation tools, release 13.0, V13.0.88"
        /*0030*/ 	.string	"Build cuda_13.0.r13.0/compiler.36424714_0"
        /*0030*/ 	.string	"-arch sm_100a -m 64 "



//--------------------- .note.nv.cuinfo           --------------------------
	.section	.note.nv.cuinfo,"",@"SHT_NOTE"
	.sectionflags	@"SHF_NOTE_NV_CUINFO"
        /*0018*/ 	.short	0x0002
        /*001a*/ 	.short	0x0064
        /*001c*/ 	.short	0x0082
	.zero		2


//--------------------- .nv.info                  --------------------------
	.section	.nv.info,"",@"SHT_CUDA_INFO"
	.align	4


	//----- nvinfo : EIATTR_REGCOUNT
	.align		4
        /*0000*/ 	.byte	0x04, 0x2f
        /*0002*/ 	.short	(.L_19 - .L_18)
	.align		4
.L_18:
        /*0004*/ 	.word	index@(_ZN7cutlass13device_kernelINS_4gemm6kernel13GemmUniversalIN4cute5tupleIJiiiiEEENS1_10collective13CollectiveMmaINS1_35MainloopSm100TmaUmmaWarpSpecializedILi4ELi2ELi3ENS5_IJNS4_1CILi1EEESB_SB_EEEEENS5_IJNSA_ILi128EEENSA_ILi160EEENSA_ILi64EEEEEENS_6half_tENS5_IJlSB_lEEESI_SJ_NS4_8TiledMMAINS4_8MMA_AtomIJNS4_20SM100_MMA_F16BF16_SSISI_SI_fLi128ELi160ELNS4_4UMMA5MajorE0ELSO_0ELNSN_7ScaleInE0ELSP_0EEEEEENS4_6LayoutISC_NS5_IJNSA_ILi0EEEST_ST_EEEEENS5_IJNS4_10UnderscoreESW_SW_EEEEENS4_13SM90_TMA_LOADENS4_14ComposedLayoutINS4_7SwizzleILi3ELi4ELi3EEENS4_18smem_ptr_flag_bitsILi16EEENSS_INS5_IJNSA_ILi8EEESG_EEENS5_IJSG_SB_EEEEEEEvNS4_8identityESZ_S19_vS1A_EENS_8epilogue10collective18CollectiveEpilogueINS1C_23Sm100TmaWarpSpecializedILi2ELi1ELi160ELb1ELb0EEEJSH_NS5_IJNSS_ISE_SB_EENSS_ISF_SB_EEEEESI_SJ_SI_SJ_NS1C_6fusion15FusionCallbacksIS1G_NS1K_17LinearCombinationISI_fSI_fLNS_15FloatRoundStyleE2EEESH_S1J_JEEENS4_5SM1004TMEM4LOAD26SM100_TMEM_LOAD_32dp32b32xESZ_NS10_INS11_ILi2ELi4ELi3EEES14_NSS_INS5_IJS15_NSA_ILi32EEEEEENS5_IJS1V_SB_EEEEEEENS4_39AutoVectorizingCopyWithAssumedAlignmentILi128EEENS4_14SM90_TMA_STOREES1Z_S21_S21_EEEvvEEEEvNT_6ParamsE)
        /*0008*/ 	.word	0x000000ff


	//----- nvinfo : EIATTR_FRAME_SIZE
	.align		4
.L_19:
        /*000c*/ 	.byte	0x04, 0x11
        /*000e*/ 	.short	(.L_21 - .L_20)
	.align		4
.L_20:
        /*0010*/ 	.word	index@($__internal_2_$__cuda_sm10x_tcgen05_guardrail_trap_unallocated_columns_being_dealloced)
        /*0014*/ 	.word	0x00000060


	//----- nvinfo : EIATTR_FRAME_SIZE
	.align		4
.L_21:
        /*0018*/ 	.byte	0x04, 0x11
        /*001a*/ 	.short	(.L_23 - .L_22)
	.align		4
.L_22:
        /*001c*/ 	.word	index@($__internal_1_$__cuda_sm10x_tcgen05_guardrail_trap_phase_invalid_during_alloc)
        /*0020*/ 	.word	0x00000060


	//----- nvinfo : EIATTR_FRAME_SIZE
	.align		4
.L_23:
        /*0024*/ 	.byte	0x04, 0x11
        /*0026*/ 	.short	(.L_25 - .L_24)
	.align		4
.L_24:
        /*0028*/ 	.word	index@($__internal_0_$__cuda_sm10x_tcgen05_guardrail_trap_col_being_dealloced_not_returned_by_alloc)
        /*002c*/ 	.word	0x00000060


	//----- nvinfo : EIATTR_FRAME_SIZE
	.align		4
.L_25:
        /*0030*/ 	.byte	0x04, 0x11
        /*0032*/ 	.short	(.L_27 - .L_26)
	.align		4
.L_26:
        /*0034*/ 	.word	index@(_ZN7cutlass13device_kernelINS_4gemm6kernel13GemmUniversalIN4cute5tupleIJiiiiEEENS1_10collective13CollectiveMmaINS1_35MainloopSm100TmaUmmaWarpSpecializedILi4ELi2ELi3ENS5_IJNS4_1CILi1EEESB_SB_EEEEENS5_IJNSA_ILi128EEENSA_ILi160EEENSA_ILi64EEEEEENS_6half_tENS5_IJlSB_lEEESI_SJ_NS4_8TiledMMAINS4_8MMA_AtomIJNS4_20SM100_MMA_F16BF16_SSISI_SI_fLi128ELi160ELNS4_4UMMA5MajorE0ELSO_0ELNSN_7ScaleInE0ELSP_0EEEEEENS4_6LayoutISC_NS5_IJNSA_ILi0EEEST_ST_EEEEENS5_IJNS4_10UnderscoreESW_SW_EEEEENS4_13SM90_TMA_LOADENS4_14ComposedLayoutINS4_7SwizzleILi3ELi4ELi3EEENS4_18smem_ptr_flag_bitsILi16EEENSS_INS5_IJNSA_ILi8EEESG_EEENS5_IJSG_SB_EEEEEEEvNS4_8identityESZ_S19_vS1A_EENS_8epilogue10collective18CollectiveEpilogueINS1C_23Sm100TmaWarpSpecializedILi2ELi1ELi160ELb1ELb0EEEJSH_NS5_IJNSS_ISE_SB_EENSS_ISF_SB_EEEEESI_SJ_SI_SJ_NS1C_6fusion15FusionCallbacksIS1G_NS1K_17LinearCombinationISI_fSI_fLNS_15FloatRoundStyleE2EEESH_S1J_JEEENS4_5SM1004TMEM4LOAD26SM100_TMEM_LOAD_32dp32b32xESZ_NS10_INS11_ILi2ELi4ELi3EEES14_NSS_INS5_IJS15_NSA_ILi32EEEEEENS5_IJS1V_SB_EEEEEEENS4_39AutoVectorizingCopyWithAssumedAlignmentILi128EEENS4_14SM90_TMA_STOREES1Z_S21_S21_EEEvvEEEEvNT_6ParamsE)
        /*0038*/ 	.word	0x00000060


	//----- nvinfo : EIATTR_MIN_STACK_SIZE
	.align		4
.L_27:
        /*003c*/ 	.byte	0x04, 0x12
        /*003e*/ 	.short	(.L_29 - .L_28)
	.align		4
.L_28:
        /*0040*/ 	.word	index@(_ZN7cutlass13device_kernelINS_4gemm6kernel13GemmUniversalIN4cute5tupleIJiiiiEEENS1_10collective13CollectiveMmaINS1_35MainloopSm100TmaUmmaWarpSpecializedILi4ELi2ELi3ENS5_IJNS4_1CILi1EEESB_SB_EEEEENS5_IJNSA_ILi128EEENSA_ILi160EEENSA_ILi64EEEEEENS_6half_tENS5_IJlSB_lEEESI_SJ_NS4_8TiledMMAINS4_8MMA_AtomIJNS4_20SM100_MMA_F16BF16_SSISI_SI_fLi128ELi160ELNS4_4UMMA5MajorE0ELSO_0ELNSN_7ScaleInE0ELSP_0EEEEEENS4_6LayoutISC_NS5_IJNSA_ILi0EEEST_ST_EEEEENS5_IJNS4_10UnderscoreESW_SW_EEEEENS4_13SM90_TMA_LOADENS4_14ComposedLayoutINS4_7SwizzleILi3ELi4ELi3EEENS4_18smem_ptr_flag_bitsILi16EEENSS_INS5_IJNSA_ILi8EEESG_EEENS5_IJSG_SB_EEEEEEEvNS4_8identityESZ_S19_vS1A_EENS_8epilogue10collective18CollectiveEpilogueINS1C_23Sm100TmaWarpSpecializedILi2ELi1ELi160ELb1ELb0EEEJSH_NS5_IJNSS_ISE_SB_EENSS_ISF_SB_EEEEESI_SJ_SI_SJ_NS1C_6fusion15FusionCallbacksIS1G_NS1K_17LinearCombinationISI_fSI_fLNS_15FloatRoundStyleE2EEESH_S1J_JEEENS4_5SM1004TMEM4LOAD26SM100_TMEM_LOAD_32dp32b32xESZ_NS10_INS11_ILi2ELi4ELi3EEES14_NSS_INS5_IJS15_NSA_ILi32EEEEEENS5_IJS1V_SB_EEEEEEENS4_39AutoVectorizingCopyWithAssumedAlignmentILi128EEENS4_14SM90_TMA_STOREES1Z_S21_S21_EEEvvEEEEvNT_6ParamsE)
        /*0044*/ 	.word	0x00000060
.L_29:


//--------------------- .nv.compat                --------------------------
	.section	.nv.compat,"",@"SHT_CUDA_COMPAT_INFO"
	.align	4
        /*0000*/ 	.byte	0x02, 0x09, 0x01, 0x00, 0x02, 0x02, 0x02, 0x00, 0x02, 0x05, 0x05, 0x00, 0x03, 0x07, 0x01, 0x01
        /*0010*/ 	.byte	0x02, 0x03, 0x01, 0x00, 0x02, 0x06, 0x01, 0x00, 0x04, 0x0b, 0x08, 0x00, 0x09, 0x00, 0x00, 0x00
        /*0020*/ 	.byte	0x00, 0x00, 0x00, 0x00


//--------------------- .nv.info._ZN7cutlass13device_kernelINS_4gemm6kernel13GemmUniversalIN4cute5tupleIJiiiiEEENS1_10collective13CollectiveMmaINS1_35MainloopSm100TmaUmmaWarpSpecializedILi4ELi2ELi3ENS5_IJNS4_1CILi1EEESB_SB_EEEEENS5_IJNSA_ILi128EEENSA_ILi160EEENSA_ILi64EEEEEENS_6half_tENS5_IJlSB_lEEESI_SJ_NS4_8TiledMMAINS4_8MMA_AtomIJNS4_20SM100_MMA_F16BF16_SSISI_SI_fLi128ELi160ELNS4_4UMMA5MajorE0ELSO_0ELNSN_7ScaleInE0ELSP_0EEEEEENS4_6LayoutISC_NS5_IJNSA_ILi0EEEST_ST_EEEEENS5_IJNS4_10UnderscoreESW_SW_EEEEENS4_13SM90_TMA_LOADENS4_14ComposedLayoutINS4_7SwizzleILi3ELi4ELi3EEENS4_18smem_ptr_flag_bitsILi16EEENSS_INS5_IJNSA_ILi8EEESG_EEENS5_IJSG_SB_EEEEEEEvNS4_8identityESZ_S19_vS1A_EENS_8epilogue10collective18CollectiveEpilogueINS1C_23Sm100TmaWarpSpecializedILi2ELi1ELi160ELb1ELb0EEEJSH_NS5_IJNSS_ISE_SB_EENSS_ISF_SB_EEEEESI_SJ_SI_SJ_NS1C_6fusion15FusionCallbacksIS1G_NS1K_17LinearCombinationISI_fSI_fLNS_15FloatRoundStyleE2EEESH_S1J_JEEENS4_5SM1004TMEM4LOAD26SM100_TMEM_LOAD_32dp32b32xESZ_NS10_INS11_ILi2ELi4ELi3EEES14_NSS_INS5_IJS15_NSA_ILi32EEEEEENS5_IJS1V_SB_EEEEEEENS4_39AutoVectorizingCopyWithAssumedAlignmentILi128EEENS4_14SM90_TMA_STOREES1Z_S21_S21_EEEvvEEEEvNT_6ParamsE --------------------------
	.section	.nv.info._ZN7cutlass13device_kernelINS_4gemm6kernel13GemmUniversalIN4cute5tupleIJiiiiEEENS1_10collective13CollectiveMmaINS1_35MainloopSm100TmaUmmaWarpSpecializedILi4ELi2ELi3ENS5_IJNS4_1CILi1EEESB_SB_EEEEENS5_IJNSA_ILi128EEENSA_ILi160EEENSA_ILi64EEEEEENS_6half_tENS5_IJlSB_lEEESI_SJ_NS4_8TiledMMAINS4_8MMA_AtomIJNS4_20SM100_MMA_F16BF16_SSISI_SI_fLi128ELi160ELNS4_4UMMA5MajorE0ELSO_0ELNSN_7ScaleInE0ELSP_0EEEEEENS4_6LayoutISC_NS5_IJNSA_ILi0EEEST_ST_EEEEENS5_IJNS4_10UnderscoreESW_SW_EEEEENS4_13SM90_TMA_LOADENS4_14ComposedLayoutINS4_7SwizzleILi3ELi4ELi3EEENS4_18smem_ptr_flag_bitsILi16EEENSS_INS5_IJNSA_ILi8EEESG_EEENS5_IJSG_SB_EEEEEEEvNS4_8identityESZ_S19_vS1A_EENS_8epilogue10collective18CollectiveEpilogueINS1C_23Sm100TmaWarpSpecializedILi2ELi1ELi160ELb1ELb0EEEJSH_NS5_IJNSS_ISE_SB_EENSS_ISF_SB_EEEEESI_SJ_SI_SJ_NS1C_6fusion15FusionCallbacksIS1G_NS1K_17LinearCombinationISI_fSI_fLNS_15FloatRoundStyleE2EEESH_S1J_JEEENS4_5SM1004TMEM4LOAD26SM100_TMEM_LOAD_32dp32b32xESZ_NS10_INS11_ILi2ELi4ELi3EEES14_NSS_INS5_IJS15_NSA_ILi32EEEEEENS5_IJS1V_SB_EEEEEEENS4_39AutoVectorizingCopyWithAssumedAlignmentILi128EEENS4_14SM90_TMA_STOREES1Z_S21_S21_EEEvvEEEEvNT_6ParamsE,"",@"SHT_CUDA_INFO"
	.sectionflags	@""
	.align	4


	//----- nvinfo : EIATTR_CUDA_API_VERSION
	.align		4
        /*0000*/ 	.byte	0x04, 0x37
        /*0002*/ 	.short	(.L_31 - .L_30)
.L_30:
        /*0004*/ 	.word	0x00000082


	//----- nvinfo : EIATTR_KPARAM_INFO
	.align		4
.L_31:
        /*0008*/ 	.byte	0x04, 0x17
        /*000a*/ 	.short	(.L_33 - .L_32)
.L_32:
        /*000c*/ 	.word	0x00000000
        /*0010*/ 	.short	0x0000
        /*0012*/ 	.short	0x0000
        /*0014*/ 	.byte	0x00, 0xf0, 0x01, 0x20


	//----- nvinfo : EIATTR_AT_ENTRY_FRAGMENTS
	.align		4
.L_33:
        /*0018*/ 	.byte	0x04, 0x4f
        /*001a*/ 	.short	(.L_35 - .L_34)


	//   ....[0]....
.L_34:
        /*001c*/ 	.word	0x00000006


	//----- nvinfo : EIATTR_RESERVED_SMEM_USED
	.align		4
.L_35:
        /*0020*/ 	.byte	0x01, 0x41
	.zero		2


	//----- nvinfo : EIATTR_SPARSE_MMA_MASK
	.align		4
        /*0024*/ 	.byte	0x03, 0x50
        /*0026*/ 	.short	0x0000


	//----- nvinfo : EIATTR_TCGEN05_1CTA_USED
	.align		4
        /*0028*/ 	.byte	0x01, 0x51
	.zero		2


	//----- nvinfo : EIATTR_MAXREG_COUNT
	.align		4
        /*002c*/ 	.byte	0x03, 0x1b
        /*002e*/ 	.short	0x00ff


	//----- nvinfo : EIATTR_NUM_BARRIERS
	.align		4
        /*0030*/ 	.byte	0x02, 0x4c
        /*0032*/ 	.byte	0x07
	.zero		1


	//----- nvinfo : EIATTR_EXTERNS
	.align		4
        /*0034*/ 	.byte	0x04, 0x0f
        /*0036*/ 	.short	(.L_37 - .L_36)


	//   ....[0]....
	.align		4
.L_36:
        /*0038*/ 	.word	index@(__assertfail)


	//----- nvinfo : EIATTR_ANNOTATIONS
	.align		4
.L_37:
        /*003c*/ 	.byte	0x04, 0x55
        /*003e*/ 	.short	(.L_39 - .L_38)


	//   ....[0]....
.L_38:
        /*0040*/ 	.word	0x00000001
        /*0044*/ 	.byte	0xb0, 0x00, 0x00, 0x00, 0x01, 0x00, 0x00, 0x00, 0x50, 0x01, 0x00, 0x00, 0x01, 0x00, 0x00, 0x00
        /* <DEDUP_REMOVED lines=31> */
        /*0244*/ 	.byte	0x90, 0x95, 0x00, 0x00, 0x01, 0x00, 0x00, 0x00, 0xf0, 0x97, 0x00, 0x00


	//----- nvinfo : EIATTR_MERCURY_ISA_VERSION
	.align		4
.L_39:
        /*0250*/ 	.byte	0x03, 0x5f
        /*0252*/ 	.short	0x0101


	//----- nvinfo : EIATTR_INT_WARP_WIDE_INSTR_OFFSETS
	.align		4
        /*0254*/ 	.byte	0x04, 0x31
        /*0256*/ 	.short	(.L_41 - .L_40)


	//   ....[0]....
.L_40:
        /*0258*/ 	.word	0x00003940


	//   ....[1]....
        /*025c*/ 	.word	0x00003970


	//   ....[2]....
        /*0260*/ 	.word	0x00003990


	//   ....[3]....
        /*0264*/ 	.word	0x000045d0


	//   ....[4]....
        /*0268*/ 	.word	0x00004680


	//   ....[5]....
        /*026c*/ 	.word	0x000046e0


	//   ....[6]....
        /*0270*/ 	.word	0x00004740


	//   ....[7]....
        /*0274*/ 	.word	0x000047c0


	//   ....[8]....
        /*0278*/ 	.word	0x00004820


	//----- nvinfo : EIATTR_COOP_GROUP_MASK_REGIDS
	.align		4
.L_41:
        /*027c*/ 	.byte	0x04, 0x29
        /*027e*/ 	.short	(.L_43 - .L_42)


	//   ....[0]....
.L_42:
        /*0280*/ 	.word	0xffffffff


	//   ....[1]....
        /*0284*/ 	.word	0xffffffff


	//   ....[2]....
        /*0288*/ 	.word	0xffffffff


	//   ....[3]....
        /*028c*/ 	.word	0xffffffff


	//   ....[4]....
        /*0290*/ 	.word	0xffffffff


	//   ....[5]....
        /*0294*/ 	.word	0xffffffff


	//   ....[6]....
        /*0298*/ 	.word	0xffffffff


	//   ....[7]....
        /*029c*/ 	.word	0xffffffff


	//   ....[8]....
        /*02a0*/ 	.word	0xffffffff


	//   ....[9]....
        /*02a4*/ 	.word	0xffffffff


	//   ....[10]....
        /*02a8*/ 	.word	0xffffffff


	//   ....[11]....
        /*02ac*/ 	.word	0xffffffff


	//   ....[12]....
        /*02b0*/ 	.word	0xffffffff


	//----- nvinfo : EIATTR_COOP_GROUP_INSTR_OFFSETS
	.align		4
.L_43:
        /*02b4*/ 	.byte	0x04, 0x28
        /*02b6*/ 	.short	(.L_45 - .L_44)


	//   ....[0]....
.L_44:
        /*02b8*/ 	.word	0x00000080


	//   ....[1]....
        /*02bc*/ 	.word	0x00000520


	//   ....[2]....
        /*02c0*/ 	.word	0x00000690


	//   ....[3]....
        /*02c4*/ 	.word	0x000007f0


	//   ....[4]....
        /*02c8*/ 	.word	0x000008f0


	//   ....[5]....
        /*02cc*/ 	.word	0x00000a60


	//   ....[6]....
        /*02d0*/ 	.word	0x00000be0


	//   ....[7]....
        /*02d4*/ 	.word	0x00001d90


	//   ....[8]....
        /*02d8*/ 	.word	0x00002c40


	//   ....[9]....
        /*02dc*/ 	.word	0x00002e50


	//   ....[10]....
        /*02e0*/ 	.word	0x00002e80


	//   ....[11]....
        /*02e4*/ 	.word	0x00003820


	//   ....[12]....
        /*02e8*/ 	.word	0x00003a50


	//----- nvinfo : EIATTR_VRC_CTA_INIT_COUNT
	.align		4
.L_45:
        /*02ec*/ 	.byte	0x02, 0x4a
        /*02ee*/ 	.byte	0x80
	.zero		1


	//----- nvinfo : EIATTR_SYSCALL_OFFSETS
	.align		4
        /*02f0*/ 	.byte	0x04, 0x46
        /*02f2*/ 	.short	(.L_47 - .L_46)


	//   ....[0]....
.L_46:
        /*02f4*/ 	.word	0x00005360


	//   ....[1]....
        /*02f8*/ 	.word	0x00005450


	//   ....[2]....
        /*02fc*/ 	.word	0x00006400


	//   ....[3]....
        /*0300*/ 	.word	0x00006570


	//   ....[4]....
        /*0304*/ 	.word	0x000066e0


	//   ....[5]....
        /*0308*/ 	.word	0x00006850


	//   ....[6]....
        /*030c*/ 	.word	0x000069c0


	//----- nvinfo : EIATTR_MBARRIER_INSTR_OFFSETS
	.align		4
.L_47:
        /*0310*/ 	.byte	0x04, 0x39
        /*0312*/ 	.short	(.L_49 - .L_48)


	//   ....[0]....
.L_48:
        /*0314*/ 	.word	0x00000600
        /*0318*/ 	.word	0x000000ff
        /*031c*/ 	.word	0x00000000
        /*0320*/ 	.short	0x0100
        /*0322*/ 	.byte	0x04
	.zero		1


	//   ....[1]....
        /*0324*/ 	.word	0x00000610
        /*0328*/ 	.word	0x000000ff
        /*032c*/ 	.word	0x00000020
        /*0330*/ 	.short	0x0100
        /*0332*/ 	.byte	0x04
	.zero		1


	//   ....[2]....
        /*0334*/ 	.word	0x00000620
        /*0338*/ 	.word	0x000000ff
        /*033c*/ 	.word	0x00000008
        /*0340*/ 	.short	0x0100
        /*0342*/ 	.byte	0x04
	.zero		1


	//   ....[3]....
        /*0344*/ 	.word	0x00000630
        /*0348*/ 	.word	0x000000ff
        /*034c*/ 	.word	0x00000028
        /*0350*/ 	.short	0x0100
        /*0352*/ 	.byte	0x04
	.zero		1


	//   ....[4]....
        /*0354*/ 	.word	0x00000640
        /*0358*/ 	.word	0x000000ff
        /*035c*/ 	.word	0x00000010
        /*0360*/ 	.short	0x0100
        /*0362*/ 	.byte	0x04
	.zero		1


	//   ....[5]....
        /*0364*/ 	.word	0x00000650
        /*0368*/ 	.word	0x000000ff
        /*036c*/ 	.word	0x00000030
        /*0370*/ 	.short	0x0100
        /*0372*/ 	.byte	0x04
	.zero		1


	//   ....[6]....
        /*0374*/ 	.word	0x00000660
        /*0378*/ 	.word	0x000000ff
        /*037c*/ 	.word	0x00000018
        /*0380*/ 	.short	0x0100
        /*0382*/ 	.byte	0x04
	.zero		1


	//   ....[7]....
        /*0384*/ 	.word	0x00000670
        /*0388*/ 	.word	0x000000ff
        /*038c*/ 	.word	0x00000038
        /*0390*/ 	.short	0x0100
        /*0392*/ 	.byte	0x04
	.zero		1


	//   ....[8]....
        /*0394*/ 	.word	0x000007a0
        /*0398*/ 	.word	0x000000ff
        /*039c*/ 	.word	0x00000040
        /*03a0*/ 	.short	0x0100
        /*03a2*/ 	.byte	0x04
	.zero		1


	//   ....[9]....
        /*03a4*/ 	.word	0x000007b0
        /*03a8*/ 	.word	0x000000ff
        /*03ac*/ 	.word	0x00000050
        /*03b0*/ 	.short	0x0100
        /*03b2*/ 	.byte	0x04
	.zero		1


	//   ....[10]....
        /*03b4*/ 	.word	0x000007c0
        /*03b8*/ 	.word	0x000000ff
        /*03bc*/ 	.word	0x00000048
        /*03c0*/ 	.short	0x0100
        /*03c2*/ 	.byte	0x04
	.zero		1


	//   ....[11]....
        /*03c4*/ 	.word	0x000007d0
        /*03c8*/ 	.word	0x000000ff
        /*03cc*/ 	.word	0x00000058
        /*03d0*/ 	.short	0x0100
        /*03d2*/ 	.byte	0x04
	.zero		1


	//   ....[12]....
        /*03d4*/ 	.word	0x000008c0
        /*03d8*/ 	.word	0x000000ff
        /*03dc*/ 	.word	0x00000060
        /*03e0*/ 	.short	0x0100
        /*03e2*/ 	.byte	0x06
	.zero		1


	//   ....[13]....
        /*03e4*/ 	.word	0x000008d0
        /*03e8*/ 	.word	0x000000ff
        /*03ec*/ 	.word	0x00000068
        /*03f0*/ 	.short	0x0100
        /*03f2*/ 	.byte	0x06
	.zero		1


	//   ....[14]....
        /*03f4*/ 	.word	0x00000a10
        /*03f8*/ 	.word	0x000000ff
        /*03fc*/ 	.word	0x00000070
        /*0400*/ 	.short	0x0100
        /*0402*/ 	.byte	0x06
	.zero		1


	//   ....[15]....
        /*0404*/ 	.word	0x00000a20
        /*0408*/ 	.word	0x000000ff
        /*040c*/ 	.word	0x00000080
        /*0410*/ 	.short	0x0100
        /*0412*/ 	.byte	0x06
	.zero		1


	//   ....[16]....
        /*0414*/ 	.word	0x00000a30
        /*0418*/ 	.word	0x000000ff
        /*041c*/ 	.word	0x00000078
        /*0420*/ 	.short	0x0100
        /*0422*/ 	.byte	0x06
	.zero		1


	//   ....[17]....
        /*0424*/ 	.word	0x00000a40
        /*0428*/ 	.word	0x000000ff
        /*042c*/ 	.word	0x00000088
        /*0430*/ 	.short	0x0100
        /*0432*/ 	.byte	0x06
	.zero		1


	//   ....[18]....
        /*0434*/ 	.word	0x00000b70
        /*0438*/ 	.word	0x000000ff
        /*043c*/ 	.word	0x00000090
        /*0440*/ 	.short	0x0100
        /*0442*/ 	.byte	0x04
	.zero		1


	//   ....[19]....
        /*0444*/ 	.word	0x00000b80
        /*0448*/ 	.word	0x000000ff
        /*044c*/ 	.word	0x000000a8
        /*0450*/ 	.short	0x0100
        /*0452*/ 	.byte	0x04
	.zero		1


	//   ....[20]....
        /*0454*/ 	.word	0x00000b90
        /*0458*/ 	.word	0x000000ff
        /*045c*/ 	.word	0x00000098
        /*0460*/ 	.short	0x0100
        /*0462*/ 	.byte	0x04
	.zero		1


	//   ....[21]....
        /*0464*/ 	.word	0x00000ba0
        /*0468*/ 	.word	0x000000ff
        /*046c*/ 	.word	0x000000b0
        /*0470*/ 	.short	0x0100
        /*0472*/ 	.byte	0x04
	.zero		1


	//   ....[22]....
        /*0474*/ 	.word	0x00000bb0
        /*0478*/ 	.word	0x000000ff
        /*047c*/ 	.word	0x000000a0
        /*0480*/ 	.short	0x0100
        /*0482*/ 	.byte	0x04
	.zero		1


	//   ....[23]....
        /*0484*/ 	.word	0x00000bc0
        /*0488*/ 	.word	0x000000ff
        /*048c*/ 	.word	0x000000b8
        /*0490*/ 	.short	0x0100
        /*0492*/ 	.byte	0x04
	.zero		1


	//   ....[24]....
        /*0494*/ 	.word	0x00000cd0
        /*0498*/ 	.word	0x000000ff
        /*049c*/ 	.word	0x000000c0
        /*04a0*/ 	.short	0x0100
        /*04a2*/ 	.byte	0x04
	.zero		1


	//   ....[25]....
        /*04a4*/ 	.word	0x00000ce0
        /*04a8*/ 	.word	0x000000ff
        /*04ac*/ 	.word	0x000000d0
        /*04b0*/ 	.short	0x0100
        /*04b2*/ 	.byte	0x04
	.zero		1


	//   ....[26]....
        /*04b4*/ 	.word	0x00000cf0
        /*04b8*/ 	.word	0x000000ff
        /*04bc*/ 	.word	0x000000c8
        /*04c0*/ 	.short	0x0100
        /*04c2*/ 	.byte	0x04
	.zero		1


	//   ....[27]....
        /*04c4*/ 	.word	0x00000d00
        /*04c8*/ 	.word	0x000000ff
        /*04cc*/ 	.word	0x000000d8
        /*04d0*/ 	.short	0x0100
        /*04d2*/ 	.byte	0x04
	.zero		1


	//   ....[28]....
        /*04d4*/ 	.word	0x000016b0
        /*04d8*/ 	.word	0x00000000
        /*04dc*/ 	.word	0x000000d0
        /*04e0*/ 	.short	0x010a
        /*04e2*/ 	.byte	0xff
	.zero		1


	//   ....[29]....
        /*04e4*/ 	.word	0x000016e0
        /*04e8*/ 	.word	0x00000000
        /*04ec*/ 	.word	0x000000c0
        /*04f0*/ 	.short	0x0101
        /*04f2*/ 	.byte	0xff
	.zero		1


	//   ....[30]....
        /*04f4*/ 	.word	0x000017b0
        /*04f8*/ 	.word	0x000000ff
        /*04fc*/ 	.word	0x00000020
        /*0500*/ 	.short	0x010a
        /*0502*/ 	.byte	0x05
	.zero		1


	//   ....[31]....
        /*0504*/ 	.word	0x00001830
        /*0508*/ 	.word	0x000000ff
        /*050c*/ 	.word	0x00000020
        /*0510*/ 	.short	0x010a
        /*0512*/ 	.byte	0x21
	.zero		1


	//   ....[32]....
        /*0514*/ 	.word	0x00001980
        /*0518*/ 	.word	0x000000ff
        /*051c*/ 	.word	0x00000020
        /*0520*/ 	.short	0x010a
        /*0522*/ 	.byte	0x08
	.zero		1


	//   ....[33]....
        /*0524*/ 	.word	0x00001a90
        /*0528*/ 	.word	0x000000ff
        /*052c*/ 	.word	0x00000068
        /*0530*/ 	.short	0x0101
        /*0532*/ 	.byte	0x04
	.zero		1


	//   ....[34]....
        /*0534*/ 	.word	0x00001ab0
        /*0538*/ 	.word	0x000000ff
        /*053c*/ 	.word	0x00000020
        /*0540*/ 	.short	0x010a
        /*0542*/ 	.byte	0x05
	.zero		1


	//   ....[35]....
        /*0544*/ 	.word	0x00001b30
        /*0548*/ 	.word	0x000000ff
        /*054c*/ 	.word	0x00000020
        /*0550*/ 	.short	0x010a
        /*0552*/ 	.byte	0x11
	.zero		1


	//   ....[36]....
        /*0554*/ 	.word	0x00001c80
        /*0558*/ 	.word	0x000000ff
        /*055c*/ 	.word	0x00000020
        /*0560*/ 	.short	0x010a
        /*0562*/ 	.byte	0x07
	.zero		1


	//   ....[37]....
        /*0564*/ 	.word	0x00001dc0
        /*0568*/ 	.word	0x00000003
        /*056c*/ 	.word	0x00000070
        /*0570*/ 	.short	0x010a
        /*0572*/ 	.byte	0xff
	.zero		1


	//   ....[38]....
        /*0574*/ 	.word	0x00001f10
        /*0578*/ 	.word	0x00000000
        /*057c*/ 	.word	0x00000000
        /*0580*/ 	.short	0x0101
        /*0582*/ 	.byte	0xff
	.zero		1


	//   ....[39]....
        /*0584*/ 	.word	0x000024b0
        /*0588*/ 	.word	0x000000ff
        /*058c*/ 	.word	0x00000000
        /*0590*/ 	.short	0x010a
        /*0592*/ 	.byte	0x04
	.zero		1


	//   ....[40]....
        /*0594*/ 	.word	0x00002540
        /*0598*/ 	.word	0x000000ff
        /*059c*/ 	.word	0x00000000
        /*05a0*/ 	.short	0x010a
        /*05a2*/ 	.byte	0x05
	.zero		1


	//   ....[41]....
        /*05a4*/ 	.word	0x000025d0
        /*05a8*/ 	.word	0x000000ff
        /*05ac*/ 	.word	0x00000000
        /*05b0*/ 	.short	0x010a
        /*05b2*/ 	.byte	0x05
	.zero		1


	//   ....[42]....
        /*05b4*/ 	.word	0x00002670
        /*05b8*/ 	.word	0x00000000
        /*05bc*/ 	.word	0x00000000
        /*05c0*/ 	.short	0x010a
        /*05c2*/ 	.byte	0xff
	.zero		1


	//   ....[43]....
        /*05c4*/ 	.word	0x00002790
        /*05c8*/ 	.word	0x00000002
        /*05cc*/ 	.word	0x000000c0
        /*05d0*/ 	.short	0x010a
        /*05d2*/ 	.byte	0xff
	.zero		1


	//   ....[44]....
        /*05d4*/ 	.word	0x00002800
        /*05d8*/ 	.word	0x00000002
        /*05dc*/ 	.word	0x00000000
        /*05e0*/ 	.short	0x0101
        /*05e2*/ 	.byte	0xff
	.zero		1


	//   ....[45]....
        /*05e4*/ 	.word	0x00002820
        /*05e8*/ 	.word	0x000000ff
        /*05ec*/ 	.word	0x00000080
        /*05f0*/ 	.short	0x010a
        /*05f2*/ 	.byte	0x04
	.zero		1


	//   ....[46]....
        /*05f4*/ 	.word	0x00002940
        /*05f8*/ 	.word	0x00000002
        /*05fc*/ 	.word	0x00000070
        /*0600*/ 	.short	0x010a
        /*0602*/ 	.byte	0xff
	.zero		1


	//   ....[47]....
        /*0604*/ 	.word	0x00002a40
        /*0608*/ 	.word	0x00000002
        /*060c*/ 	.word	0x00000000
        /*0610*/ 	.short	0x0101
        /*0612*/ 	.byte	0xff
	.zero		1


	//   ....[48]....
        /*0614*/ 	.word	0x00002ad0
        /*0618*/ 	.word	0x000000ff
        /*061c*/ 	.word	0x00000080
        /*0620*/ 	.short	0x0106
        /*0622*/ 	.byte	0x04
	.zero		1


	//   ....[49]....
        /*0624*/ 	.word	0x00002af0
        /*0628*/ 	.word	0x000000ff
        /*062c*/ 	.word	0x00000080
        /*0630*/ 	.short	0x010a
        /*0632*/ 	.byte	0x04
	.zero		1


	//   ....[50]....
        /*0634*/ 	.word	0x00002b80
        /*0638*/ 	.word	0x000000ff
        /*063c*/ 	.word	0x00000080
        /*0640*/ 	.short	0x0106
        /*0642*/ 	.byte	0x06
	.zero		1


	//   ....[51]....
        /*0644*/ 	.word	0x00002bc0
        /*0648*/ 	.word	0x00000000
        /*064c*/ 	.word	0x00000080
        /*0650*/ 	.short	0x010a
        /*0652*/ 	.byte	0xff
	.zero		1


	//   ....[52]....
        /*0654*/ 	.word	0x00003100
        /*0658*/ 	.word	0x00000000
        /*065c*/ 	.word	0x00000070
        /*0660*/ 	.short	0x010a
        /*0662*/ 	.byte	0xff
	.zero		1


	//   ....[53]....
        /*0664*/ 	.word	0x00003210
        /*0668*/ 	.word	0x00000003
        /*066c*/ 	.word	0x00000000
        /*0670*/ 	.short	0x0101
        /*0672*/ 	.byte	0xff
	.zero		1


	//   ....[54]....
        /*0674*/ 	.word	0x00003220
        /*0678*/ 	.word	0x000000ff
        /*067c*/ 	.word	0x00000000
        /*0680*/ 	.short	0x010a
        /*0682*/ 	.byte	0x05
	.zero		1


	//   ....[55]....
        /*0684*/ 	.word	0x00003230
        /*0688*/ 	.word	0x000000ff
        /*068c*/ 	.word	0x000000a8
        /*0690*/ 	.short	0x010a
        /*0692*/ 	.byte	0x1d
	.zero		1


	//   ....[56]....
        /*0694*/ 	.word	0x00003300
        /*0698*/ 	.word	0x000000ff
        /*069c*/ 	.word	0x00000000
        /*06a0*/ 	.short	0x010a
        /*06a2*/ 	.byte	0x07
	.zero		1


	//   ....[57]....
        /*06a4*/ 	.word	0x00003440
        /*06a8*/ 	.word	0x000000ff
        /*06ac*/ 	.word	0x00000000
        /*06b0*/ 	.short	0x010a
        /*06b2*/ 	.byte	0x06
	.zero		1


	//   ....[58]....
        /*06b4*/ 	.word	0x000036e0
        /*06b8*/ 	.word	0x000000ff
        /*06bc*/ 	.word	0x00000000
        /*06c0*/ 	.short	0x010a
        /*06c2*/ 	.byte	0x04
	.zero		1


	//   ....[59]....
        /*06c4*/ 	.word	0x00003770
        /*06c8*/ 	.word	0x000000ff
        /*06cc*/ 	.word	0x00000000
        /*06d0*/ 	.short	0x010a
        /*06d2*/ 	.byte	0x05
	.zero		1


	//   ....[60]....
        /*06d4*/ 	.word	0x00003800
        /*06d8*/ 	.word	0x000000ff
        /*06dc*/ 	.word	0x00000000
        /*06e0*/ 	.short	0x010a
        /*06e2*/ 	.byte	0x04
	.zero		1


	//   ....[61]....
        /*06e4*/ 	.word	0x00003cd0
        /*06e8*/ 	.word	0x00000003
        /*06ec*/ 	.word	0x00000070
        /*06f0*/ 	.short	0x010a
        /*06f2*/ 	.byte	0xff
	.zero		1


	//   ....[62]....
        /*06f4*/ 	.word	0x00003e40
        /*06f8*/ 	.word	0x00000000
        /*06fc*/ 	.word	0x00000000
        /*0700*/ 	.short	0x0101
        /*0702*/ 	.byte	0xff
	.zero		1


	//   ....[63]....
        /*0704*/ 	.word	0x000042f0
        /*0708*/ 	.word	0x000000ff
        /*070c*/ 	.word	0x00000068
        /*0710*/ 	.short	0x010a
        /*0712*/ 	.byte	0x06
	.zero		1


	//   ....[64]....
        /*0714*/ 	.word	0x00004500
        /*0718*/ 	.word	0x000000ff
        /*071c*/ 	.word	0x00000050
        /*0720*/ 	.short	0x010a
        /*0722*/ 	.byte	0x05
	.zero		1


	//   ....[65]....
        /*0724*/ 	.word	0x00004860
        /*0728*/ 	.word	0x000000ff
        /*072c*/ 	.word	0x00000040
        /*0730*/ 	.short	0x010b
        /*0732*/ 	.byte	0x05
	.zero		1


	//   ....[66]....
        /*0734*/ 	.word	0x00004870
        /*0738*/ 	.word	0x000000ff
        /*073c*/ 	.word	0x00000000
        /*0740*/ 	.short	0x0101
        /*0742*/ 	.byte	0x04
	.zero		1


	//   ....[67]....
        /*0744*/ 	.word	0x000048c0
        /*0748*/ 	.word	0x000000ff
        /*074c*/ 	.word	0x00000000
        /*0750*/ 	.short	0x010a
        /*0752*/ 	.byte	0x04
	.zero		1


	//   ....[68]....
        /*0754*/ 	.word	0x00004960
        /*0758*/ 	.word	0x00000000
        /*075c*/ 	.word	0x00000000
        /*0760*/ 	.short	0x010a
        /*0762*/ 	.byte	0xff
	.zero		1


	//   ....[69]....
        /*0764*/ 	.word	0x00004bc0
        /*0768*/ 	.word	0x000000ff
        /*076c*/ 	.word	0x00000070
        /*0770*/ 	.short	0x010a
        /*0772*/ 	.byte	0x04
	.zero		1


	//   ....[70]....
        /*0774*/ 	.word	0x00004c90
        /*0778*/ 	.word	0x000000ff
        /*077c*/ 	.word	0x00000000
        /*0780*/ 	.short	0x0101
        /*0782*/ 	.byte	0x04
	.zero		1


	//   ....[71]....
        /*0784*/ 	.word	0x00005930
        /*0788*/ 	.word	0x00000005
        /*078c*/ 	.word	0x00000040
        /*0790*/ 	.short	0x010a
        /*0792*/ 	.byte	0xff
	.zero		1


	//   ....[72]....
        /*0794*/ 	.word	0x00005b70
        /*0798*/ 	.word	0x00000004
        /*079c*/ 	.word	0x00000090
        /*07a0*/ 	.short	0x010a
        /*07a2*/ 	.byte	0xff
	.zero		1


	//   ....[73]....
        /*07a4*/ 	.word	0x00005da0
        /*07a8*/ 	.word	0x00000005
        /*07ac*/ 	.word	0x00000040
        /*07b0*/ 	.short	0x010a
        /*07b2*/ 	.byte	0xff
	.zero		1


	//   ....[74]....
        /*07b4*/ 	.word	0x000062e0
        /*07b8*/ 	.word	0x00000004
        /*07bc*/ 	.word	0x00000090
        /*07c0*/ 	.short	0x010a
        /*07c2*/ 	.byte	0xff
	.zero		1


	//   ....[75]....
        /*07c4*/ 	.word	0x000071a0
        /*07c8*/ 	.word	0x000000ff
        /*07cc*/ 	.word	0x00000000
        /*07d0*/ 	.short	0x0101
        /*07d2*/ 	.byte	0x05
	.zero		1


	//   ....[76]....
        /*07d4*/ 	.word	0x00009640
        /*07d8*/ 	.word	0x00000000
        /*07dc*/ 	.word	0x00000000
        /*07e0*/ 	.short	0x0101
        /*07e2*/ 	.byte	0xff
	.zero		1


	//   ....[77]....
        /*07e4*/ 	.word	0x000098d0
        /*07e8*/ 	.word	0x00000000
        /*07ec*/ 	.word	0x000000d0
        /*07f0*/ 	.short	0x010a
        /*07f2*/ 	.byte	0xff
	.zero		1


	//   ....[78]....
        /*07f4*/ 	.word	0x00009930
        /*07f8*/ 	.word	0x00000000
        /*07fc*/ 	.word	0x00000020
        /*0800*/ 	.short	0x010a
        /*0802*/ 	.byte	0xff
	.zero		1


	//   ....[79]....
        /*0804*/ 	.word	0x00009990
        /*0808*/ 	.word	0x00000000
        /*080c*/ 	.word	0x00000020
        /*0810*/ 	.short	0x010a
        /*0812*/ 	.byte	0xff
	.zero		1


	//   ....[80]....
        /*0814*/ 	.word	0x000099e0
        /*0818*/ 	.word	0x00000003
        /*081c*/ 	.word	0x00000070
        /*0820*/ 	.short	0x010a
        /*0822*/ 	.byte	0xff
	.zero		1


	//   ....[81]....
        /*0824*/ 	.word	0x00009a40
        /*0828*/ 	.word	0x00000000
        /*082c*/ 	.word	0x00000000
        /*0830*/ 	.short	0x010a
        /*0832*/ 	.byte	0xff
	.zero		1


	//   ....[82]....
        /*0834*/ 	.word	0x00009aa0
        /*0838*/ 	.word	0x00000000
        /*083c*/ 	.word	0x00000000
        /*0840*/ 	.short	0x010a
        /*0842*/ 	.byte	0xff
	.zero		1


	//   ....[83]....
        /*0844*/ 	.word	0x00009b00
        /*0848*/ 	.word	0x00000000
        /*084c*/ 	.word	0x00000000
        /*0850*/ 	.short	0x010a
        /*0852*/ 	.byte	0xff
	.zero		1


	//   ....[84]....
        /*0854*/ 	.word	0x00009b50
        /*0858*/ 	.word	0x00000002
        /*085c*/ 	.word	0x000000c0
        /*0860*/ 	.short	0x010a
        /*0862*/ 	.byte	0xff
	.zero		1


	//   ....[85]....
        /*0864*/ 	.word	0x00009bb0
        /*0868*/ 	.word	0x00000002
        /*086c*/ 	.word	0x00000080
        /*0870*/ 	.short	0x010a
        /*0872*/ 	.byte	0xff
	.zero		1


	//   ....[86]....
        /*0874*/ 	.word	0x00009c00
        /*0878*/ 	.word	0x00000002
        /*087c*/ 	.word	0x00000070
        /*0880*/ 	.short	0x010a
        /*0882*/ 	.byte	0xff
	.zero		1


	//   ....[87]....
        /*0884*/ 	.word	0x00009c60
        /*0888*/ 	.word	0x00000000
        /*088c*/ 	.word	0x00000080
        /*0890*/ 	.short	0x010a
        /*0892*/ 	.byte	0xff
	.zero		1


	//   ....[88]....
        /*0894*/ 	.word	0x00009cb0
        /*0898*/ 	.word	0x00000000
        /*089c*/ 	.word	0x00000070
        /*08a0*/ 	.short	0x010a
        /*08a2*/ 	.byte	0xff
	.zero		1


	//   ....[89]....
        /*08a4*/ 	.word	0x00009d10
        /*08a8*/ 	.word	0x00000002
        /*08ac*/ 	.word	0x000000a8
        /*08b0*/ 	.short	0x010a
        /*08b2*/ 	.byte	0xff
	.zero		1


	//   ....[90]....
        /*08b4*/ 	.word	0x00009d70
        /*08b8*/ 	.word	0x00000000
        /*08bc*/ 	.word	0x00000000
        /*08c0*/ 	.short	0x010a
        /*08c2*/ 	.byte	0xff
	.zero		1


	//   ....[91]....
        /*08c4*/ 	.word	0x00009dd0
        /*08c8*/ 	.word	0x00000000
        /*08cc*/ 	.word	0x00000000
        /*08d0*/ 	.short	0x010a
        /*08d2*/ 	.byte	0xff
	.zero		1


	//   ....[92]....
        /*08d4*/ 	.word	0x00009e30
        /*08d8*/ 	.word	0x00000000
        /*08dc*/ 	.word	0x00000000
        /*08e0*/ 	.short	0x010a
        /*08e2*/ 	.byte	0xff
	.zero		1


	//   ....[93]....
        /*08e4*/ 	.word	0x00009e90
        /*08e8*/ 	.word	0x00000000
        /*08ec*/ 	.word	0x00000000
        /*08f0*/ 	.short	0x010a
        /*08f2*/ 	.byte	0xff
	.zero		1


	//   ....[94]....
        /*08f4*/ 	.word	0x00009ee0
        /*08f8*/ 	.word	0x00000003
        /*08fc*/ 	.word	0x00000070
        /*0900*/ 	.short	0x010a
        /*0902*/ 	.byte	0xff
	.zero		1


	//   ....[95]....
        /*0904*/ 	.word	0x00009f40
        /*0908*/ 	.word	0x00000000
        /*090c*/ 	.word	0x00000068
        /*0910*/ 	.short	0x010a
        /*0912*/ 	.byte	0xff
	.zero		1


	//   ....[96]....
        /*0914*/ 	.word	0x00009fa0
        /*0918*/ 	.word	0x00000002
        /*091c*/ 	.word	0x00000050
        /*0920*/ 	.short	0x010a
        /*0922*/ 	.byte	0xff
	.zero		1


	//   ....[97]....
        /*0924*/ 	.word	0x0000a000
        /*0928*/ 	.word	0x00000000
        /*092c*/ 	.word	0x00000000
        /*0930*/ 	.short	0x010a
        /*0932*/ 	.byte	0xff
	.zero		1


	//   ....[98]....
        /*0934*/ 	.word	0x0000a060
        /*0938*/ 	.word	0x00000000
        /*093c*/ 	.word	0x00000070
        /*0940*/ 	.short	0x010a
        /*0942*/ 	.byte	0xff
	.zero		1


	//   ....[99]....
        /*0944*/ 	.word	0x0000a0b0
        /*0948*/ 	.word	0x00000005
        /*094c*/ 	.word	0x00000040
        /*0950*/ 	.short	0x010a
        /*0952*/ 	.byte	0xff
	.zero		1


	//   ....[100]....
        /*0954*/ 	.word	0x0000a100
        /*0958*/ 	.word	0x00000004
        /*095c*/ 	.word	0x00000090
        /*0960*/ 	.short	0x010a
        /*0962*/ 	.byte	0xff
	.zero		1


	//----- nvinfo : EIATTR_NUM_MBARRIERS
	.align		4
.L_49:
        /*0964*/ 	.byte	0x03, 0x38
        /*0966*/ 	.short	0x001c


	//----- nvinfo : EIATTR_EXIT_INSTR_OFFSETS
	.align		4
        /*0968*/ 	.byte	0x04, 0x1c
        /*096a*/ 	.short	(.L_51 - .L_50)


	//   ....[0]....
.L_50:
        /*096c*/ 	.word	0x000026a0


	//   ....[1]....
        /*0970*/ 	.word	0x00002b90


	//   ....[2]....
        /*0974*/ 	.word	0x00002bf0


	//   ....[3]....
        /*0978*/ 	.word	0x00003a60


	//   ....[4]....
        /*097c*/ 	.word	0x00004990


	//   ....[5]....
        /*0980*/ 	.word	0x000049d0


	//   ....[6]....
        /*0984*/ 	.word	0x000097d0


	//   ....[7]....
        /*0988*/ 	.word	0x00009860


	//   ....[8]....
        /*098c*/ 	.word	0x00009890


	//   ....[9]....
        /*0990*/ 	.word	0x000098c0


	//----- nvinfo : EIATTR_MAX_THREADS
	.align		4
.L_51:
        /*0994*/ 	.byte	0x04, 0x05
        /*0996*/ 	.short	(.L_53 - .L_52)
.L_52:
        /*0998*/ 	.word	0x00000100
        /*099c*/ 	.word	0x00000001
        /*09a0*/ 	.word	0x00000001


	//----- nvinfo : EIATTR_CRS_STACK_SIZE
	.align		4
.L_53:
        /*09a4*/ 	.byte	0x04, 0x1e
        /*09a6*/ 	.short	(.L_55 - .L_54)
.L_54:
        /*09a8*/ 	.word	0x00000000


	//----- nvinfo : EIATTR_CBANK_PARAM_SIZE
	.align		4
.L_55:
        /*09ac*/ 	.byte	0x03, 0x19
        /*09ae*/ 	.short	0x0800


	//----- nvinfo : EIATTR_PARAM_CBANK
	.align		4
        /*09b0*/ 	.byte	0x04, 0x0a
        /*09b2*/ 	.short	(.L_57 - .L_56)
	.align		4
.L_56:
        /*09b4*/ 	.word	index@(.nv.constant0._ZN7cutlass13device_kernelINS_4gemm6kernel13GemmUniversalIN4cute5tupleIJiiiiEEENS1_10collective13CollectiveMmaINS1_35MainloopSm100TmaUmmaWarpSpecializedILi4ELi2ELi3ENS5_IJNS4_1CILi1EEESB_SB_EEEEENS5_IJNSA_ILi128EEENSA_ILi160EEENSA_ILi64EEEEEENS_6half_tENS5_IJlSB_lEEESI_SJ_NS4_8TiledMMAINS4_8MMA_AtomIJNS4_20SM100_MMA_F16BF16_SSISI_SI_fLi128ELi160ELNS4_4UMMA5MajorE0ELSO_0ELNSN_7ScaleInE0ELSP_0EEEEEENS4_6LayoutISC_NS5_IJNSA_ILi0EEEST_ST_EEEEENS5_IJNS4_10UnderscoreESW_SW_EEEEENS4_13SM90_TMA_LOADENS4_14ComposedLayoutINS4_7SwizzleILi3ELi4ELi3EEENS4_18smem_ptr_flag_bitsILi16EEENSS_INS5_IJNSA_ILi8EEESG_EEENS5_IJSG_SB_EEEEEEEvNS4_8identityESZ_S19_vS1A_EENS_8epilogue10collective18CollectiveEpilogueINS1C_23Sm100TmaWarpSpecializedILi2ELi1ELi160ELb1ELb0EEEJSH_NS5_IJNSS_ISE_SB_EENSS_ISF_SB_EEEEESI_SJ_SI_SJ_NS1C_6fusion15FusionCallbacksIS1G_NS1K_17LinearCombinationISI_fSI_fLNS_15FloatRoundStyleE2EEESH_S1J_JEEENS4_5SM1004TMEM4LOAD26SM100_TMEM_LOAD_32dp32b32xESZ_NS10_INS11_ILi2ELi4ELi3EEES14_NSS_INS5_IJS15_NSA_ILi32EEEEEENS5_IJS1V_SB_EEEEEEENS4_39AutoVectorizingCopyWithAssumedAlignmentILi128EEENS4_14SM90_TMA_STOREES1Z_S21_S21_EEEvvEEEEvNT_6ParamsE)
        /*09b8*/ 	.short	0x0380
        /*09ba*/ 	.short	0x0800


	//----- nvinfo : EIATTR_SW_WAR
	.align		4
.L_57:
        /*09bc*/ 	.byte	0x04, 0x36
        /*09be*/ 	.short	(.L_59 - .L_58)
.L_58:
        /*09c0*/ 	.word	0x00000008
.L_59:


//--------------------- .nv.callgraph             --------------------------
	.section	.nv.callgraph,"",@"SHT_CUDA_CALLGRAPH"
	.align	4
	.sectionentsize	8
	.align		4
        /*0000*/ 	.word	0x00000000
	.align		4
        /*0004*/ 	.word	0xffffffff
	.align		4
        /*0008*/ 	.word	index@(_ZN7cutlass13device_kernelINS_4gemm6kernel13GemmUniversalIN4cute5tupleIJiiiiEEENS1_10collective13CollectiveMmaINS1_35MainloopSm100TmaUmmaWarpSpecializedILi4ELi2ELi3ENS5_IJNS4_1CILi1EEESB_SB_EEEEENS5_IJNSA_ILi128EEENSA_ILi160EEENSA_ILi64EEEEEENS_6half_tENS5_IJlSB_lEEESI_SJ_NS4_8TiledMMAINS4_8MMA_AtomIJNS4_20SM100_MMA_F16BF16_SSISI_SI_fLi128ELi160ELNS4_4UMMA5MajorE0ELSO_0ELNSN_7ScaleInE0ELSP_0EEEEEENS4_6LayoutISC_NS5_IJNSA_ILi0EEEST_ST_EEEEENS5_IJNS4_10UnderscoreESW_SW_EEEEENS4_13SM90_TMA_LOADENS4_14ComposedLayoutINS4_7SwizzleILi3ELi4ELi3EEENS4_18smem_ptr_flag_bitsILi16EEENSS_INS5_IJNSA_ILi8EEESG_EEENS5_IJSG_SB_EEEEEEEvNS4_8identityESZ_S19_vS1A_EENS_8epilogue10collective18CollectiveEpilogueINS1C_23Sm100TmaWarpSpecializedILi2ELi1ELi160ELb1ELb0EEEJSH_NS5_IJNSS_ISE_SB_EENSS_ISF_SB_EEEEESI_SJ_SI_SJ_NS1C_6fusion15FusionCallbacksIS1G_NS1K_17LinearCombinationISI_fSI_fLNS_15FloatRoundStyleE2EEESH_S1J_JEEENS4_5SM1004TMEM4LOAD26SM100_TMEM_LOAD_32dp32b32xESZ_NS10_INS11_ILi2ELi4ELi3EEES14_NSS_INS5_IJS15_NSA_ILi32EEEEEENS5_IJS1V_SB_EEEEEEENS4_39AutoVectorizingCopyWithAssumedAlignmentILi128EEENS4_14SM90_TMA_STOREES1Z_S21_S21_EEEvvEEEEvNT_6ParamsE)
	.align		4
        /*000c*/ 	.word	index@(__assertfail)
	.align		4
        /*0010*/ 	.word	0x00000000
	.align		4
        /*0014*/ 	.word	0xfffffffe
	.align		4
        /*0018*/ 	.word	0x00000000
	.align		4
        /*001c*/ 	.word	0xfffffffd
	.align		4
        /*0020*/ 	.word	0x00000000
	.align		4
        /*0024*/ 	.word	0xfffffffc


//--------------------- .nv.constant4             --------------------------
	.section	.nv.constant4,"a",@progbits
	.align	8
	.align		8
.nv.constant4:
        /*0000*/ 	.dword	__assertfail
	.align		8
        /*0008*/ 	.dword	__unnamed_1
	.align		8
        /*0010*/ 	.dword	__unnamed_2
	.align		8
        /*0018*/ 	.dword	_ZN40_INTERNAL_d42894b0_4_k_cu_48d69247_189094cuda3std3__45__cpo5beginE
	.align		8
        /*0020*/ 	.dword	_ZN40_INTERNAL_d42894b0_4_k_cu_48d69247_189094cuda3std3__45__cpo3endE
	.align		8
        /*0028*/ 	.dword	_ZN40_INTERNAL_d42894b0_4_k_cu_48d69247_189094cuda3std3__45__cpo6cbeginE
	.align		8
        /*0030*/ 	.dword	_ZN40_INTERNAL_d42894b0_4_k_cu_48d69247_189094cuda3std3__45__cpo4cendE
	.align		8
        /*0038*/ 	.dword	_ZN40_INTERNAL_d42894b0_4_k_cu_48d69247_189094cuda3std3__442_GLOBAL__N__d42894b0_4_k_cu_48d69247_189096ignoreE
	.align		8
        /*0040*/ 	.dword	_ZN40_INTERNAL_d42894b0_4_k_cu_48d69247_189094cuda3std3__419piecewise_constructE
	.align		8
        /*0048*/ 	.dword	_ZN40_INTERNAL_d42894b0_4_k_cu_48d69247_189094cuda3std3__48in_placeE
	.align		8
        /*0050*/ 	.dword	_ZN40_INTERNAL_d42894b0_4_k_cu_48d69247_189094cuda3std6ranges3__45__cpo4swapE
	.align		8
        /*0058*/ 	.dword	_ZN40_INTERNAL_d42894b0_4_k_cu_48d69247_189094cuda3std6ranges3__45__cpo9iter_moveE
	.align		8
        /*0060*/ 	.dword	_ZN40_INTERNAL_d42894b0_4_k_cu_48d69247_189094cute7productE
	.align		8
        /*0068*/ 	.dword	_ZN40_INTERNAL_d42894b0_4_k_cu_48d69247_189094cute1_E
	.align		8
        /*0070*/ 	.dword	$str$25
	.align		8
        /*0078*/ 	.dword	$str$26
	.align		8
        /*0080*/ 	.dword	$str$27
	.align		8
        /*0088*/ 	.dword	$str$28


//--------------------- .text._ZN7cutlass13device_kernelINS_4gemm6kernel13GemmUniversalIN4cute5tupleIJiiiiEEENS1_10collective13CollectiveMmaINS1_35MainloopSm100TmaUmmaWarpSpecializedILi4ELi2ELi3ENS5_IJNS4_1CILi1EEESB_SB_EEEEENS5_IJNSA_ILi128EEENSA_ILi160EEENSA_ILi64EEEEEENS_6half_tENS5_IJlSB_lEEESI_SJ_NS4_8TiledMMAINS4_8MMA_AtomIJNS4_20SM100_MMA_F16BF16_SSISI_SI_fLi128ELi160ELNS4_4UMMA5MajorE0ELSO_0ELNSN_7ScaleInE0ELSP_0EEEEEENS4_6LayoutISC_NS5_IJNSA_ILi0EEEST_ST_EEEEENS5_IJNS4_10UnderscoreESW_SW_EEEEENS4_13SM90_TMA_LOADENS4_14ComposedLayoutINS4_7SwizzleILi3ELi4ELi3EEENS4_18smem_ptr_flag_bitsILi16EEENSS_INS5_IJNSA_ILi8EEESG_EEENS5_IJSG_SB_EEEEEEEvNS4_8identityESZ_S19_vS1A_EENS_8epilogue10collective18CollectiveEpilogueINS1C_23Sm100TmaWarpSpecializedILi2ELi1ELi160ELb1ELb0EEEJSH_NS5_IJNSS_ISE_SB_EENSS_ISF_SB_EEEEESI_SJ_SI_SJ_NS1C_6fusion15FusionCallbacksIS1G_NS1K_17LinearCombinationISI_fSI_fLNS_15FloatRoundStyleE2EEESH_S1J_JEEENS4_5SM1004TMEM4LOAD26SM100_TMEM_LOAD_32dp32b32xESZ_NS10_INS11_ILi2ELi4ELi3EEES14_NSS_INS5_IJS15_NSA_ILi32EEEEEENS5_IJS1V_SB_EEEEEEENS4_39AutoVectorizingCopyWithAssumedAlignmentILi128EEENS4_14SM90_TMA_STOREES1Z_S21_S21_EEEvvEEEEvNT_6ParamsE --------------------------
	.section	.text._ZN7cutlass13device_kernelINS_4gemm6kernel13GemmUniversalIN4cute5tupleIJiiiiEEENS1_10collective13CollectiveMmaINS1_35MainloopSm100TmaUmmaWarpSpecializedILi4ELi2ELi3ENS5_IJNS4_1CILi1EEESB_SB_EEEEENS5_IJNSA_ILi128EEENSA_ILi160EEENSA_ILi64EEEEEENS_6half_tENS5_IJlSB_lEEESI_SJ_NS4_8TiledMMAINS4_8MMA_AtomIJNS4_20SM100_MMA_F16BF16_SSISI_SI_fLi128ELi160ELNS4_4UMMA5MajorE0ELSO_0ELNSN_7ScaleInE0ELSP_0EEEEEENS4_6LayoutISC_NS5_IJNSA_ILi0EEEST_ST_EEEEENS5_IJNS4_10UnderscoreESW_SW_EEEEENS4_13SM90_TMA_LOADENS4_14ComposedLayoutINS4_7SwizzleILi3ELi4ELi3EEENS4_18smem_ptr_flag_bitsILi16EEENSS_INS5_IJNSA_ILi8EEESG_EEENS5_IJSG_SB_EEEEEEEvNS4_8identityESZ_S19_vS1A_EENS_8epilogue10collective18CollectiveEpilogueINS1C_23Sm100TmaWarpSpecializedILi2ELi1ELi160ELb1ELb0EEEJSH_NS5_IJNSS_ISE_SB_EENSS_ISF_SB_EEEEESI_SJ_SI_SJ_NS1C_6fusion15FusionCallbacksIS1G_NS1K_17LinearCombinationISI_fSI_fLNS_15FloatRoundStyleE2EEESH_S1J_JEEENS4_5SM1004TMEM4LOAD26SM100_TMEM_LOAD_32dp32b32xESZ_NS10_INS11_ILi2ELi4ELi3EEES14_NSS_INS5_IJS15_NSA_ILi32EEEEEENS5_IJS1V_SB_EEEEEEENS4_39AutoVectorizingCopyWithAssumedAlignmentILi128EEENS4_14SM90_TMA_STOREES1Z_S21_S21_EEEvvEEEEvNT_6ParamsE,"ax",@progbits
	.align	128
.text._ZN7cutlass13device_kernelINS_4gemm6kernel13GemmUniversalIN4cute5tupleIJiiiiEEENS1_10collective13CollectiveMmaINS1_35MainloopSm100TmaUmmaWarpSpecializedILi4ELi2ELi3ENS5_IJNS4_1CILi1EEESB_SB_EEEEENS5_IJNSA_ILi128EEENSA_ILi160EEENSA_ILi64EEEEEENS_6half_tENS5_IJlSB_lEEESI_SJ_NS4_8TiledMMAINS4_8MMA_AtomIJNS4_20SM100_MMA_F16BF16_SSISI_SI_fLi128ELi160ELNS4_4UMMA5MajorE0ELSO_0ELNSN_7ScaleInE0ELSP_0EEEEEENS4_6LayoutISC_NS5_IJNSA_ILi0EEEST_ST_EEEEENS5_IJNS4_10UnderscoreESW_SW_EEEEENS4_13SM90_TMA_LOADENS4_14ComposedLayoutINS4_7SwizzleILi3ELi4ELi3EEENS4_18smem_ptr_flag_bitsILi16EEENSS_INS5_IJNSA_ILi8EEESG_EEENS5_IJSG_SB_EEEEEEEvNS4_8identityESZ_S19_vS1A_EENS_8epilogue10collective18CollectiveEpilogueINS1C_23Sm100TmaWarpSpecializedILi2ELi1ELi160ELb1ELb0EEEJSH_NS5_IJNSS_ISE_SB_EENSS_ISF_SB_EEEEESI_SJ_SI_SJ_NS1C_6fusion15FusionCallbacksIS1G_NS1K_17LinearCombinationISI_fSI_fLNS_15FloatRoundStyleE2EEESH_S1J_JEEENS4_5SM1004TMEM4LOAD26SM100_TMEM_LOAD_32dp32b32xESZ_NS10_INS11_ILi2ELi4ELi3EEES14_NSS_INS5_IJS15_NSA_ILi32EEEEEENS5_IJS1V_SB_EEEEEEENS4_39AutoVectorizingCopyWithAssumedAlignmentILi128EEENS4_14SM90_TMA_STOREES1Z_S21_S21_EEEvvEEEEvNT_6ParamsE:
        .type           _ZN7cutlass13device_kernelINS_4gemm6kernel13GemmUniversalIN4cute5tupleIJiiiiEEENS1_10collective13CollectiveMmaINS1_35MainloopSm100TmaUmmaWarpSpecializedILi4ELi2ELi3ENS5_IJNS4_1CILi1EEESB_SB_EEEEENS5_IJNSA_ILi128EEENSA_ILi160EEENSA_ILi64EEEEEENS_6half_tENS5_IJlSB_lEEESI_SJ_NS4_8TiledMMAINS4_8MMA_AtomIJNS4_20SM100_MMA_F16BF16_SSISI_SI_fLi128ELi160ELNS4_4UMMA5MajorE0ELSO_0ELNSN_7ScaleInE0ELSP_0EEEEEENS4_6LayoutISC_NS5_IJNSA_ILi0EEEST_ST_EEEEENS5_IJNS4_10UnderscoreESW_SW_EEEEENS4_13SM90_TMA_LOADENS4_14ComposedLayoutINS4_7SwizzleILi3ELi4ELi3EEENS4_18smem_ptr_flag_bitsILi16EEENSS_INS5_IJNSA_ILi8EEESG_EEENS5_IJSG_SB_EEEEEEEvNS4_8identityESZ_S19_vS1A_EENS_8epilogue10collective18CollectiveEpilogueINS1C_23Sm100TmaWarpSpecializedILi2ELi1ELi160ELb1ELb0EEEJSH_NS5_IJNSS_ISE_SB_EENSS_ISF_SB_EEEEESI_SJ_SI_SJ_NS1C_6fusion15FusionCallbacksIS1G_NS1K_17LinearCombinationISI_fSI_fLNS_15FloatRoundStyleE2EEESH_S1J_JEEENS4_5SM1004TMEM4LOAD26SM100_TMEM_LOAD_32dp32b32xESZ_NS10_INS11_ILi2ELi4ELi3EEES14_NSS_INS5_IJS15_NSA_ILi32EEEEEENS5_IJS1V_SB_EEEEEEENS4_39AutoVectorizingCopyWithAssumedAlignmentILi128EEENS4_14SM90_TMA_STOREES1Z_S21_S21_EEEvvEEEEvNT_6ParamsE,@function
        .size           _ZN7cutlass13device_kernelINS_4gemm6kernel13GemmUniversalIN4cute5tupleIJiiiiEEENS1_10collective13CollectiveMmaINS1_35MainloopSm100TmaUmmaWarpSpecializedILi4ELi2ELi3ENS5_IJNS4_1CILi1EEESB_SB_EEEEENS5_IJNSA_ILi128EEENSA_ILi160EEENSA_ILi64EEEEEENS_6half_tENS5_IJlSB_lEEESI_SJ_NS4_8TiledMMAINS4_8MMA_AtomIJNS4_20SM100_MMA_F16BF16_SSISI_SI_fLi128ELi160ELNS4_4UMMA5MajorE0ELSO_0ELNSN_7ScaleInE0ELSP_0EEEEEENS4_6LayoutISC_NS5_IJNSA_ILi0EEEST_ST_EEEEENS5_IJNS4_10UnderscoreESW_SW_EEEEENS4_13SM90_TMA_LOADENS4_14ComposedLayoutINS4_7SwizzleILi3ELi4ELi3EEENS4_18smem_ptr_flag_bitsILi16EEENSS_INS5_IJNSA_ILi8EEESG_EEENS5_IJSG_SB_EEEEEEEvNS4_8identityESZ_S19_vS1A_EENS_8epilogue10collective18CollectiveEpilogueINS1C_23Sm100TmaWarpSpecializedILi2ELi1ELi160ELb1ELb0EEEJSH_NS5_IJNSS_ISE_SB_EENSS_ISF_SB_EEEEESI_SJ_SI_SJ_NS1C_6fusion15FusionCallbacksIS1G_NS1K_17LinearCombinationISI_fSI_fLNS_15FloatRoundStyleE2EEESH_S1J_JEEENS4_5SM1004TMEM4LOAD26SM100_TMEM_LOAD_32dp32b32xESZ_NS10_INS11_ILi2ELi4ELi3EEES14_NSS_INS5_IJS15_NSA_ILi32EEEEEENS5_IJS1V_SB_EEEEEEENS4_39AutoVectorizingCopyWithAssumedAlignmentILi128EEENS4_14SM90_TMA_STOREES1Z_S21_S21_EEEvvEEEEvNT_6ParamsE,(.L_x_139 - _ZN7cutlass13device_kernelINS_4gemm6kernel13GemmUniversalIN4cute5tupleIJiiiiEEENS1_10collective13CollectiveMmaINS1_35MainloopSm100TmaUmmaWarpSpecializedILi4ELi2ELi3ENS5_IJNS4_1CILi1EEESB_SB_EEEEENS5_IJNSA_ILi128EEENSA_ILi160EEENSA_ILi64EEEEEENS_6half_tENS5_IJlSB_lEEESI_SJ_NS4_8TiledMMAINS4_8MMA_AtomIJNS4_20SM100_MMA_F16BF16_SSISI_SI_fLi128ELi160ELNS4_4UMMA5MajorE0ELSO_0ELNSN_7ScaleInE0ELSP_0EEEEEENS4_6LayoutISC_NS5_IJNSA_ILi0EEEST_ST_EEEEENS5_IJNS4_10UnderscoreESW_SW_EEEEENS4_13SM90_TMA_LOADENS4_14ComposedLayoutINS4_7SwizzleILi3ELi4ELi3EEENS4_18smem_ptr_flag_bitsILi16EEENSS_INS5_IJNSA_ILi8EEESG_EEENS5_IJSG_SB_EEEEEEEvNS4_8identityESZ_S19_vS1A_EENS_8epilogue10collective18CollectiveEpilogueINS1C_23Sm100TmaWarpSpecializedILi2ELi1ELi160ELb1ELb0EEEJSH_NS5_IJNSS_ISE_SB_EENSS_ISF_SB_EEEEESI_SJ_SI_SJ_NS1C_6fusion15FusionCallbacksIS1G_NS1K_17LinearCombinationISI_fSI_fLNS_15FloatRoundStyleE2EEESH_S1J_JEEENS4_5SM1004TMEM4LOAD26SM100_TMEM_LOAD_32dp32b32xESZ_NS10_INS11_ILi2ELi4ELi3EEES14_NSS_INS5_IJS15_NSA_ILi32EEEEEENS5_IJS1V_SB_EEEEEEENS4_39AutoVectorizingCopyWithAssumedAlignmentILi128EEENS4_14SM90_TMA_STOREES1Z_S21_S21_EEEvvEEEEvNT_6ParamsE)
        .other          _ZN7cutlass13device_kernelINS_4gemm6kernel13GemmUniversalIN4cute5tupleIJiiiiEEENS1_10collective13CollectiveMmaINS1_35MainloopSm100TmaUmmaWarpSpecializedILi4ELi2ELi3ENS5_IJNS4_1CILi1EEESB_SB_EEEEENS5_IJNSA_ILi128EEENSA_ILi160EEENSA_ILi64EEEEEENS_6half_tENS5_IJlSB_lEEESI_SJ_NS4_8TiledMMAINS4_8MMA_AtomIJNS4_20SM100_MMA_F16BF16_SSISI_SI_fLi128ELi160ELNS4_4UMMA5MajorE0ELSO_0ELNSN_7ScaleInE0ELSP_0EEEEEENS4_6LayoutISC_NS5_IJNSA_ILi0EEEST_ST_EEEEENS5_IJNS4_10UnderscoreESW_SW_EEEEENS4_13SM90_TMA_LOADENS4_14ComposedLayoutINS4_7SwizzleILi3ELi4ELi3EEENS4_18smem_ptr_flag_bitsILi16EEENSS_INS5_IJNSA_ILi8EEESG_EEENS5_IJSG_SB_EEEEEEEvNS4_8identityESZ_S19_vS1A_EENS_8epilogue10collective18CollectiveEpilogueINS1C_23Sm100TmaWarpSpecializedILi2ELi1ELi160ELb1ELb0EEEJSH_NS5_IJNSS_ISE_SB_EENSS_ISF_SB_EEEEESI_SJ_SI_SJ_NS1C_6fusion15FusionCallbacksIS1G_NS1K_17LinearCombinationISI_fSI_fLNS_15FloatRoundStyleE2EEESH_S1J_JEEENS4_5SM1004TMEM4LOAD26SM100_TMEM_LOAD_32dp32b32xESZ_NS10_INS11_ILi2ELi4ELi3EEES14_NSS_INS5_IJS15_NSA_ILi32EEEEEENS5_IJS1V_SB_EEEEEEENS4_39AutoVectorizingCopyWithAssumedAlignmentILi128EEENS4_14SM90_TMA_STOREES1Z_S21_S21_EEEvvEEEEvNT_6ParamsE,@"STO_CUDA_ENTRY STV_DEFAULT"
_ZN7cutlass13device_kernelINS_4gemm6kernel13GemmUniversalIN4cute5tupleIJiiiiEEENS1_10collective13CollectiveMmaINS1_35MainloopSm100TmaUmmaWarpSpecializedILi4ELi2ELi3ENS5_IJNS4_1CILi1EEESB_SB_EEEEENS5_IJNSA_ILi128EEENSA_ILi160EEENSA_ILi64EEEEEENS_6half_tENS5_IJlSB_lEEESI_SJ_NS4_8TiledMMAINS4_8MMA_AtomIJNS4_20SM100_MMA_F16BF16_SSISI_SI_fLi128ELi160ELNS4_4UMMA5MajorE0ELSO_0ELNSN_7ScaleInE0ELSP_0EEEEEENS4_6LayoutISC_NS5_IJNSA_ILi0EEEST_ST_EEEEENS5_IJNS4_10UnderscoreESW_SW_EEEEENS4_13SM90_TMA_LOADENS4_14ComposedLayoutINS4_7SwizzleILi3ELi4ELi3EEENS4_18smem_ptr_flag_bitsILi16EEENSS_INS5_IJNSA_ILi8EEESG_EEENS5_IJSG_SB_EEEEEEEvNS4_8identityESZ_S19_vS1A_EENS_8epilogue10collective18CollectiveEpilogueINS1C_23Sm100TmaWarpSpecializedILi2ELi1ELi160ELb1ELb0EEEJSH_NS5_IJNSS_ISE_SB_EENSS_ISF_SB_EEEEESI_SJ_SI_SJ_NS1C_6fusion15FusionCallbacksIS1G_NS1K_17LinearCombinationISI_fSI_fLNS_15FloatRoundStyleE2EEESH_S1J_JEEENS4_5SM1004TMEM4LOAD26SM100_TMEM_LOAD_32dp32b32xESZ_NS10_INS11_ILi2ELi4ELi3EEES14_NSS_INS5_IJS15_NSA_ILi32EEEEEENS5_IJS1V_SB_EEEEEEENS4_39AutoVectorizingCopyWithAssumedAlignmentILi128EEENS4_14SM90_TMA_STOREES1Z_S21_S21_EEEvvEEEEvNT_6ParamsE:
[----:B------:R-:W1:Y:S01]  /*0000*/  LDC R1, c[0x0][0x37c] ;  /* 0x0000df00ff017b82 */ /* 0x000e620000000800 */
[----:B------:R-:W2:Y:S01]  /*0010*/  S2R R2, SR_TID.X ;  /* 0x0000000000027919 */ /* 0x000ea20000002100 */
[----:B------:R-:W3:Y:S01]  /*0020*/  LDCU.64 UR8, c[0x0][0x890] ;  /* 0x00011200ff0877ac */ /* 0x000ee20008000a00 */
[----:B-1----:R-:W-:Y:S01]  /*0030*/  VIADD R1, R1, 0xffffffa0 ;  /* 0xffffffa001017836 */ /* 0x002fe20000000000 */
[----:B------:R-:W-:Y:S01]  /*0040*/  ELECT P3, URZ, PT ;  /* 0x0000000000ff782f */ /* 0x000fe20003860000 */
[----:B---3--:R-:W-:-:S04]  /*0050*/  UISETP.NE.U32.AND UP0, UPT, UR8, URZ, UPT ;  /* 0x000000ff0800728c */ /* 0x008fc8000bf05070 */
[----:B------:R-:W-:Y:S01]  /*0060*/  UISETP.NE.AND.EX UP0, UPT, UR9, URZ, UPT, UP0 ;  /* 0x000000ff0900728c */ /* 0x000fe2000bf05300 */
[----:B--2---:R-:W-:-:S05]  /*0070*/  SHF.R.U32.HI R3, RZ, 0x5, R2 ;  /* 0x00000005ff037819 */ /* 0x004fca0000011602 */
[----:B------:R-:W1:Y:S02]  /*0080*/  SHFL.IDX PT, R0, R3, RZ, 0x1f ;  /* 0x00001fff03007589 */ /* 0x000e6400000e0000 */
[----:B-1----:R-:W-:Y:S02]  /*0090*/  R2UR UR18, R0 ;  /* 0x00000000001272ca */ /* 0x002fe400000e0000 */
[----:B------:R-:W-:-:S05]  /*00a0*/  PRMT R0, RZ, 0x7610, R0 ;  /* 0x00007610ff007816 */ /* 0x000fca0000000000 */
[----:B------:R1:W-:Y:S01]  /*00b0*/  STL.S16 [R1+0x40], R0 ;  /* 0x0000400001007387 */ /* 0x0003e20000100600 */
[----:B------:R-:W-:Y:S07]  /*00c0*/  BRA.U UP0, `(.L_x_0) ;  /* 0x0000000100387547 */ /* 0x000fee000b800000 */
[----:B------:R-:W2:Y:S02]  /*00d0*/  LDCU.64 UR4, c[0x0][0x888] ;  /* 0x00011100ff0477ac */ /* 0x000ea40008000a00 */
[----:B--2---:R-:W-:-:S04]  /*00e0*/  UISETP.NE.U32.AND UP0, UPT, UR4, URZ, UPT ;  /* 0x000000ff0400728c */ /* 0x004fc8000bf05070 */
[----:B------:R-:W-:-:S09]  /*00f0*/  UISETP.NE.AND.EX UP0, UPT, UR5, URZ, UPT, UP0 ;  /* 0x000000ff0500728c */ /* 0x000fd2000bf05300 */
[----:B------:R-:W-:Y:S05]  /*0100*/  BRA.U !UP0, `(.L_x_1) ;  /* 0x0000000108187547 */ /* 0x000fea000b800000 */
[----:B------:R-:W2:Y:S01]  /*0110*/  LDC.64 R4, c[0x0][0x888] ;  /* 0x00022200ff047b82 */ /* 0x000ea20000000a00 */
[----:B------:R-:W2:Y:S02]  /*0120*/  LDCU.64 UR4, c[0x0][0x358] ;  /* 0x00006b00ff0477ac */ /* 0x000ea40008000a00 */
[----:B--2---:R2:W5:Y:S01]  /*0130*/  LDG.E R157, desc[UR4][R4.64] ;  /* 0x00000004049d7981 */ /* 0x004562000c1e1900 */
[----:B-1----:R-:W-:-:S05]  /*0140*/  HFMA2 R0, -RZ, RZ, 0, 5.9604644775390625e-08 ;  /* 0x00000001ff007431 */ /* 0x002fca00000001ff */
[----:B------:R2:W-:Y:S01]  /*0150*/  STL.S16 [R1+0x40], R0 ;  /* 0x0000400001007387 */ /* 0x0005e20000100600 */
[----:B------:R-:W-:Y:S05]  /*0160*/  BRA `(.L_x_0) ;  /* 0x0000000000107947 */ /* 0x000fea0003800000 */
.L_x_1:
[----:B-1----:R-:W-:Y:S01]  /*0170*/  HFMA2 R0, -RZ, RZ, 0, 5.9604644775390625e-08 ;  /* 0x00000001ff007431 */ /* 0x002fe200000001ff */
[----:B------:R-:W1:Y:S04]  /*0180*/  LDCU UR4, c[0x0][0x880] ;  /* 0x00011000ff0477ac */ /* 0x000e680008000800 */
[----:B------:R3:W-:Y:S01]  /*0190*/  STL.S16 [R1+0x40], R0 ;  /* 0x0000400001007387 */ /* 0x0007e20000100600 */
[----:B-1----:R-:W-:-:S07]  /*01a0*/  MOV R157, UR4 ;  /* 0x00000004009d7c02 */ /* 0x002fce0008000f00 */
.L_x_0:
[----:B------:R-:W4:Y:S02]  /*01b0*/  LDCU.64 UR4, c[0x0][0x8b0] ;  /* 0x00011600ff0477ac */ /* 0x000f240008000a00 */
[----:B----4-:R-:W-:-:S04]  /*01c0*/  UISETP.NE.U32.AND UP0, UPT, UR4, URZ, UPT ;  /* 0x000000ff0400728c */ /* 0x010fc8000bf05070 */
[----:B------:R-:W-:-:S09]  /*01d0*/  UISETP.NE.AND.EX UP0, UPT, UR5, URZ, UPT, UP0 ;  /* 0x000000ff0500728c */ /* 0x000fd2000bf05300 */
[----:B------:R-:W-:Y:S05]  /*01e0*/  BRA.U UP0, `(.L_x_2) ;  /* 0x0000000100287547 */ /* 0x000fea000b800000 */
[----:B------:R-:W4:Y:S02]  /*01f0*/  LDCU.64 UR4, c[0x0][0x8a8] ;  /* 0x00011500ff0477ac */ /* 0x000f240008000a00 */
[----:B----4-:R-:W-:-:S04]  /*0200*/  UISETP.NE.U32.AND UP0, UPT, UR4, URZ, UPT ;  /* 0x000000ff0400728c */ /* 0x010fc8000bf05070 */
[----:B------:R-:W-:-:S09]  /*0210*/  UISETP.NE.AND.EX UP0, UPT, UR5, URZ, UPT, UP0 ;  /* 0x000000ff0500728c */ /* 0x000fd2000bf05300 */
[----:B------:R-:W-:Y:S05]  /*0220*/  BRA.U !UP0, `(.L_x_3) ;  /* 0x0000000108107547 */ /* 0x000fea000b800000 */
[----:B------:R-:W4:Y:S01]  /*0230*/  LDC.64 R154, c[0x0][0x8a8] ;  /* 0x00022a00ff9a7b82 */ /* 0x000f220000000a00 */
[----:B------:R-:W4:Y:S02]  /*0240*/  LDCU.64 UR4, c[0x0][0x358] ;  /* 0x00006b00ff0477ac */ /* 0x000f240008000a00 */
[----:B----4-:R4:W5:Y:S01]  /*0250*/  LDG.E R154, desc[UR4][R154.64] ;  /* 0x000000049a9a7981 */ /* 0x010962000c1e1900 */
[----:B------:R-:W-:Y:S05]  /*0260*/  BRA `(.L_x_2) ;  /* 0x0000000000087947 */ /* 0x000fea0003800000 */
.L_x_3:
[----:B------:R-:W4:Y:S02]  /*0270*/  LDCU UR4, c[0x0][0x8a0] ;  /* 0x00011400ff0477ac */ /* 0x000f240008000800 */
[----:B----4-:R-:W-:Y:S02]  /*0280*/  MOV R154, UR4 ;  /* 0x00000004009a7c02 */ /* 0x010fe40008000f00 */
.L_x_2:
[----:B--2---:R-:W-:Y:S01]  /*0290*/  IMAD.U32 R4, RZ, RZ, UR18 ;  /* 0x00000012ff047e24 */ /* 0x004fe2000f8e00ff */
[----:B------:R-:W-:Y:S04]  /*02a0*/  BSSY.RECONVERGENT B0, `(.L_x_4) ;  /* 0x000000c000007945 */ /* 0x000fe80003800200 */
[C---:B------:R-:W-:Y:S02]  /*02b0*/  ISETP.NE.OR P1, PT, R4.reuse, 0x1, !P3 ;  /* 0x000000010400780c */ /* 0x040fe40005f25670 */
[----:B------:R-:W-:-:S11]  /*02c0*/  ISETP.NE.OR P0, PT, R4, 0x3, !P3 ;  /* 0x000000030400780c */ /* 0x000fd60005f05670 */
[----:B------:R-:W-:Y:S05]  /*02d0*/  @P1 BRA `(.L_x_5) ;  /* 0x0000000000201947 */ /* 0x000fea0003800000 */
[----:B------:R-:W2:Y:S02]  /*02e0*/  LDCU.64 UR4, c[0x0][0x348] ;  /* 0x00006900ff0477ac */ /* 0x000ea40008000a00 */
[----:B--2---:R-:W-:Y:S02]  /*02f0*/  UIADD3 UR6, UP1, UPT, UR4, 0x80, URZ ;  /* 0x0000008004067890 */ /* 0x004fe4000ff3e0ff */
[----:B------:R-:W-:Y:S02]  /*0300*/  UIADD3 UR4, UP0, UPT, UR4, 0x180, URZ ;  /* 0x0000018004047890 */ /* 0x000fe4000ff1e0ff */
[----:B------:R-:W-:Y:S02]  /*0310*/  UIADD3.X UR7, UPT, UPT, URZ, UR5, URZ, UP1, !UPT ;  /* 0x00000005ff077290 */ /* 0x000fe40008ffe4ff */
[----:B------:R-:W-:-:S07]  /*0320*/  UIADD3.X UR5, UPT, UPT, URZ, UR5, URZ, UP0, !UPT ;  /* 0x00000005ff057290 */ /* 0x000fce00087fe4ff */
[----:B------:R2:W-:Y:S02]  /*0330*/  UTMACCTL.PF [UR6] ;  /* 0x00000000060079b9 */ /* 0x0005e40008040000 */
[----:B------:R2:W-:Y:S02]  /*0340*/  UTMACCTL.PF [UR4] ;  /* 0x00000000040079b9 */ /* 0x0005e40008040000 */
[----:B--2---:R-:W-:Y:S01]  /*0350*/  NOP ;  /* 0x0000000000007918 */ /* 0x004fe20000000000 */
.L_x_5:
[----:B------:R-:W-:Y:S05]  /*0360*/  BSYNC.RECONVERGENT B0 ;  /* 0x0000000000007941 */ /* 0x000fea0003800200 */
.L_x_4:
[----:B------:R-:W-:Y:S04]  /*0370*/  BSSY.RECONVERGENT B0, `(.L_x_6) ;  /* 0x000000a000007945 */ /* 0x000fe80003800200 */
        /* <DEDUP_REMOVED lines=9> */
.L_x_7:
[----:B------:R-:W-:Y:S05]  /*0410*/  BSYNC.RECONVERGENT B0 ;  /* 0x0000000000007941 */ /* 0x000fea0003800200 */
.L_x_6:
[----:B------:R-:W2:Y:S01]  /*0420*/  LDCU.64 UR4, c[0x0][0x888] ;  /* 0x00011100ff0477ac */ /* 0x000ea20008000a00 */
[----:B------:R-:W-:Y:S02]  /*0430*/  UISETP.EQ.U32.AND UP1, UPT, UR8, URZ, UPT ;  /* 0x000000ff0800728c */ /* 0x000fe4000bf22070 */
[----:B------:R-:W-:Y:S02]  /*0440*/  UPLOP3.LUT UP3, UPT, UPT, UPT, UPT, 0x80, 0x8 ;  /* 0x000000000008789c */ /* 0x000fe40003f6f070 */
[----:B--2---:R-:W-:-:S04]  /*0450*/  UISETP.NE.U32.AND UP0, UPT, UR4, URZ, UPT ;  /* 0x000000ff0400728c */ /* 0x004fc8000bf05070 */
[----:B------:R-:W-:-:S04]  /*0460*/  UISETP.NE.AND.EX UP2, UPT, UR5, URZ, UPT, UP0 ;  /* 0x000000ff0500728c */ /* 0x000fc8000bf45300 */
[----:B------:R-:W-:-:S04]  /*0470*/  UISETP.EQ.OR.EX UP4, UPT, UR9, URZ, !UP2, UP1 ;  /* 0x000000ff0900728c */ /* 0x000fc8000d782710 */
[----:B------:R-:W-:-:S05]  /*0480*/  UP2UR UR63, UPR, URZ, 0x10 ;  /* 0x00000010ff3f7883 */ /* 0x000fca0008000000 */
[----:B------:R-:W-:Y:S07]  /*0490*/  BRA.U !UP4, `(.L_x_8) ;  /* 0x000000010c207547 */ /* 0x000fee000b800000 */
[----:B------:R-:W-:Y:S01]  /*04a0*/  UISETP.NE.U32.AND UP1, UPT, UR8, URZ, UPT ;  /* 0x000000ff0800728c */ /* 0x000fe2000bf25070 */
[----:B-----5:R-:W-:Y:S01]  /*04b0*/  FSETP.NEU.AND P0, PT, R157, RZ, PT ;  /* 0x000000ff9d00720b */ /* 0x020fe20003f0d000 */
[----:B------:R-:W-:Y:S02]  /*04c0*/  USEL UR4, URZ, 0xffffffff, UP2 ;  /* 0xffffffffff047887 */ /* 0x000fe40009000000 */
[----:B------:R-:W-:-:S10]  /*04d0*/  UISETP.NE.AND.EX UP1, UPT, UR9, URZ, UPT, UP1 ;  /* 0x000000ff0900728c */ /* 0x000fd4000bf25310 */
[----:B------:R-:W-:Y:S01]  /*04e0*/  VOTEU.ANY UP0, P0 ;  /* 0x0000000000ff7886 */ /* 0x000fe20000000100 */
[----:B------:R-:W-:-:S04]  /*04f0*/  @!UP1 USEL UR4, URZ, 0xffffffff, UP0 ;  /* 0xffffffffff049887 */ /* 0x000fc80008000000 */
[----:B------:R-:W-:-:S04]  /*0500*/  ULOP3.LUT UR4, UR4, 0x1, URZ, 0xc0, !UPT ;  /* 0x0000000104047892 */ /* 0x000fc8000f8ec0ff */
[----:B------:R-:W-:-:S11]  /*0510*/  UISETP.NE.U32.AND UP3, UPT, UR4, 0x1, UPT ;  /* 0x000000010400788c */ /* 0x000fd6000bf65070 */
.L_x_8:
[----:B-1-3--:R-:W1:Y:S01]  /*0520*/  SHFL.IDX PT, R0, R3, RZ, 0x1f ;  /* 0x00001fff03007589 */ /* 0x00ae6200000e0000 */
[----:B------:R-:W-:-:S04]  /*0530*/  UISETP.NE.AND UP0, UPT, UR18, 0x2, UPT ;  /* 0x000000021200788c */ /* 0x000fc8000bf05270 */
[----:B------:R-:W-:Y:S01]  /*0540*/  USEL UR49, URZ, 0x1, UP0 ;  /* 0x00000001ff317887 */ /* 0x000fe20008000000 */
[----:B-1----:R-:W-:-:S13]  /*0550*/  ISETP.NE.AND P0, PT, R0, RZ, PT ;  /* 0x000000ff0000720c */ /* 0x002fda0003f05270 */
[----:B------:R-:W-:Y:S05]  /*0560*/  @P0 BRA `(.L_x_9) ;  /* 0x0000000000480947 */ /* 0x000fea0003800000 */
[----:B------:R-:W1:Y:S01]  /*0570*/  S2UR UR4, SR_CgaCtaId ;  /* 0x00000000000479c3 */ /* 0x000e620000008800 */
[----:B------:R-:W-:Y:S01]  /*0580*/  UMOV UR5, 0x400 ;  /* 0x0000040000057882 */ /* 0x000fe20000000000 */
[----:B------:R-:W-:Y:S01]  /*0590*/  UMOV UR6, 0x1 ;  /* 0x0000000100067882 */ /* 0x000fe20000000000 */
[----:B------:R-:W-:Y:S01]  /*05a0*/  ELECT P0, URZ, PT ;  /* 0x0000000000ff782f */ /* 0x000fe20003800000 */
[----:B------:R-:W-:-:S04]  /*05b0*/  UIADD3 UR6, UPT, UPT, -UR6, 0x100000, URZ ;  /* 0x0010000006067890 */ /* 0x000fc8000fffe1ff */
[----:B------:R-:W-:Y:S02]  /*05c0*/  USHF.L.U32 UR7, UR6, 0xb, URZ ;  /* 0x0000000b06077899 */ /* 0x000fe400080006ff */
[----:B------:R-:W-:Y:S02]  /*05d0*/  USHF.L.U32 UR6, UR6, 0x1, URZ ;  /* 0x0000000106067899 */ /* 0x000fe400080006ff */
[----:B-1----:R-:W-:Y:S01]  /*05e0*/  ULEA UR4, UR4, UR5, 0x18 ;  /* 0x0000000504047291 */ /* 0x002fe2000f8ec0ff */
[----:B------:R-:W1:Y:S11]  /*05f0*/  FENCE.VIEW.ASYNC.S ;  /* 0x00000000000073c6 */ /* 0x000e760000000000 */
[----:B-1----:R1:W2:Y:S01]  /*0600*/  SYNCS.EXCH.64 URZ, [UR4], UR6 ;  /* 0x0000000604ff75b2 */ /* 0x0022a20008000100 */
[----:B------:R1:W3:Y:S01]  /*0610*/  SYNCS.EXCH.64 URZ, [UR4+0x20], UR6 ;  /* 0x0000200604ff75b2 */ /* 0x0002e20008000100 */
[----:B------:R1:W1:Y:S01]  /*0620*/  SYNCS.EXCH.64 URZ, [UR4+0x8], UR6 ;  /* 0x0000080604ff75b2 */ /* 0x0002620008000100 */
[----:B------:R1:W1:Y:S01]  /*0630*/  SYNCS.EXCH.64 URZ, [UR4+0x28], UR6 ;  /* 0x0000280604ff75b2 */ /* 0x0002620008000100 */
[----:B------:R1:W1:Y:S01]  /*0640*/  SYNCS.EXCH.64 URZ, [UR4+0x10], UR6 ;  /* 0x0000100604ff75b2 */ /* 0x0002620008000100 */
[----:B------:R1:W1:Y:S01]  /*0650*/  SYNCS.EXCH.64 URZ, [UR4+0x30], UR6 ;  /* 0x0000300604ff75b2 */ /* 0x0002620008000100 */
[----:B------:R1:W1:Y:S01]  /*0660*/  SYNCS.EXCH.64 URZ, [UR4+0x18], UR6 ;  /* 0x0000180604ff75b2 */ /* 0x0002620008000100 */
[----:B------:R1:W1:Y:S01]  /*0670*/  SYNCS.EXCH.64 URZ, [UR4+0x38], UR6 ;  /* 0x0000380604ff75b2 */ /* 0x0002620008000100 */
[----:B------:R-:W-:Y:S01]  /*0680*/  NOP ;  /* 0x0000000000007918 */ /* 0x000fe20000000000 */
.L_x_9:
[----:B------:R-:W4:Y:S01]  /*0690*/  SHFL.IDX PT, R0, R3, RZ, 0x1f ;  /* 0x00001fff03007589 */ /* 0x000f2200000e0000 */
[----:B------:R-:W-:Y:S01]  /*06a0*/  NOP ;  /* 0x0000000000007918 */ /* 0x000fe20000000000 */
[----:B----4-:R-:W-:-:S13]  /*06b0*/  ISETP.NE.AND P0, PT, R0, 0x1, PT ;  /* 0x000000010000780c */ /* 0x010fda0003f05270 */
[----:B------:R-:W-:Y:S05]  /*06c0*/  @P0 BRA `(.L_x_10) ;  /* 0x0000000000480947 */ /* 0x000fea0003800000 */
[----:B-1----:R-:W1:Y:S01]  /*06d0*/  S2UR UR4, SR_CgaCtaId ;  /* 0x00000000000479c3 */ /* 0x002e620000008800 */
[----:B------:R-:W-:Y:S01]  /*06e0*/  UMOV UR5, 0x400 ;  /* 0x0000040000057882 */ /* 0x000fe20000000000 */
[----:B------:R-:W-:Y:S01]  /*06f0*/  UMOV UR8, 0x20 ;  /* 0x0000002000087882 */ /* 0x000fe20000000000 */
[----:B------:R-:W-:Y:S01]  /*0700*/  UMOV UR6, 0x80 ;  /* 0x0000008000067882 */ /* 0x000fe20000000000 */
[----:B------:R-:W-:-:S04]  /*0710*/  UIADD3 UR8, UPT, UPT, -UR8, 0x100000, URZ ;  /* 0x0010000008087890 */ /* 0x000fc8000fffe1ff */
[----:B------:R-:W-:Y:S02]  /*0720*/  USHF.L.U32 UR9, UR8, 0xb, URZ ;  /* 0x0000000b08097899 */ /* 0x000fe400080006ff */
[----:B------:R-:W-:Y:S02]  /*0730*/  USHF.L.U32 UR8, UR8, 0x1, URZ ;  /* 0x0000000108087899 */ /* 0x000fe400080006ff */
[----:B------:R-:W-:-:S04]  /*0740*/  UIADD3 UR6, UPT, UPT, -UR6, 0x100000, URZ ;  /* 0x0010000006067890 */ /* 0x000fc8000fffe1ff */
[----:B------:R-:W-:Y:S02]  /*0750*/  USHF.L.U32 UR7, UR6, 0xb, URZ ;  /* 0x0000000b06077899 */ /* 0x000fe400080006ff */
[----:B------:R-:W-:Y:S01]  /*0760*/  USHF.L.U32 UR6, UR6, 0x1, URZ ;  /* 0x0000000106067899 */ /* 0x000fe200080006ff */
[----:B------:R-:W-:Y:S01]  /*0770*/  ELECT P0, URZ, PT ;  /* 0x0000000000ff782f */ /* 0x000fe20003800000 */
[----:B-1----:R-:W-:Y:S01]  /*0780*/  ULEA UR4, UR4, UR5, 0x18 ;  /* 0x0000000504047291 */ /* 0x002fe2000f8ec0ff */
[----:B------:R-:W1:Y:S11]  /*0790*/  FENCE.VIEW.ASYNC.S ;  /* 0x00000000000073c6 */ /* 0x000e760000000000 */
[----:B-1----:R4:W1:Y:S01]  /*07a0*/  SYNCS.EXCH.64 URZ, [UR4+0x40], UR8 ;  /* 0x0000400804ff75b2 */ /* 0x0028620008000100 */
[----:B------:R4:W1:Y:S01]  /*07b0*/  SYNCS.EXCH.64 URZ, [UR4+0x50], UR6 ;  /* 0x0000500604ff75b2 */ /* 0x0008620008000100 */
[----:B------:R4:W1:Y:S01]  /*07c0*/  SYNCS.EXCH.64 URZ, [UR4+0x48], UR8 ;  /* 0x0000480804ff75b2 */ /* 0x0008620008000100 */
[----:B------:R4:W1:Y:S02]  /*07d0*/  SYNCS.EXCH.64 URZ, [UR4+0x58], UR6 ;  /* 0x0000580604ff75b2 */ /* 0x0008640008000100 */
[----:B----4-:R-:W-:Y:S01]  /*07e0*/  NOP ;  /* 0x0000000000007918 */ /* 0x010fe20000000000 */
.L_x_10:
[----:B------:R-:W4:Y:S01]  /*07f0*/  SHFL.IDX PT, R0, R3, RZ, 0x1f ;  /* 0x00001fff03007589 */ /* 0x000f2200000e0000 */
[----:B------:R-:W-:Y:S01]  /*0800*/  NOP ;  /* 0x0000000000007918 */ /* 0x000fe20000000000 */
[----:B----4-:R-:W-:-:S13]  /*0810*/  ISETP.NE.AND P0, PT, R0, 0x3, PT ;  /* 0x000000030000780c */ /* 0x010fda0003f05270 */
[----:B------:R-:W-:Y:S05]  /*0820*/  @P0 BRA `(.L_x_11) ;  /* 0x0000000000300947 */ /* 0x000fea0003800000 */
[----:B-1----:R-:W1:Y:S01]  /*0830*/  S2UR UR6, SR_CgaCtaId ;  /* 0x00000000000679c3 */ /* 0x002e620000008800 */
[----:B------:R-:W-:Y:S01]  /*0840*/  UMOV UR4, 0x400 ;  /* 0x0000040000047882 */ /* 0x000fe20000000000 */
[----:B------:R-:W-:Y:S01]  /*0850*/  UMOV UR5, 0x20 ;  /* 0x0000002000057882 */ /* 0x000fe20000000000 */
[----:B------:R-:W-:Y:S01]  /*0860*/  ELECT P0, URZ, PT ;  /* 0x0000000000ff782f */ /* 0x000fe20003800000 */
[----:B-1----:R-:W-:Y:S02]  /*0870*/  ULEA UR6, UR6, UR4, 0x18 ;  /* 0x0000000406067291 */ /* 0x002fe4000f8ec0ff */
[----:B------:R-:W-:-:S04]  /*0880*/  UIADD3 UR4, UPT, UPT, -UR5, 0x100000, URZ ;  /* 0x0010000005047890 */ /* 0x000fc8000fffe1ff */
[----:B------:R-:W-:Y:S02]  /*0890*/  USHF.L.U32 UR5, UR4, 0xb, URZ ;  /* 0x0000000b04057899 */ /* 0x000fe400080006ff */
[----:B------:R-:W-:Y:S01]  /*08a0*/  USHF.L.U32 UR4, UR4, 0x1, URZ ;  /* 0x0000000104047899 */ /* 0x000fe200080006ff */
[----:B------:R-:W1:Y:S11]  /*08b0*/  FENCE.VIEW.ASYNC.S ;  /* 0x00000000000073c6 */ /* 0x000e760000000000 */
[----:B-1----:R4:W1:Y:S01]  /*08c0*/  SYNCS.EXCH.64 URZ, [UR6+0x60], UR4 ;  /* 0x0000600406ff75b2 */ /* 0x0028620008000100 */
[----:B------:R4:W1:Y:S02]  /*08d0*/  SYNCS.EXCH.64 URZ, [UR6+0x68], UR4 ;  /* 0x0000680406ff75b2 */ /* 0x0008640008000100 */
[----:B----4-:R-:W-:Y:S01]  /*08e0*/  NOP ;  /* 0x0000000000007918 */ /* 0x010fe20000000000 */
.L_x_11:
[----:B------:R-:W4:Y:S01]  /*08f0*/  SHFL.IDX PT, R0, R3, RZ, 0x1f ;  /* 0x00001fff03007589 */ /* 0x000f2200000e0000 */
[----:B------:R-:W-:Y:S01]  /*0900*/  NOP ;  /* 0x0000000000007918 */ /* 0x000fe20000000000 */
[----:B----4-:R-:W-:-:S13]  /*0910*/  ISETP.NE.AND P0, PT, R0, 0x4, PT ;  /* 0x000000040000780c */ /* 0x010fda0003f05270 */
[----:B------:R-:W-:Y:S05]  /*0920*/  @P0 BRA `(.L_x_12) ;  /* 0x00000000004c0947 */ /* 0x000fea0003800000 */
[----:B-1----:R-:W1:Y:S01]  /*0930*/  S2UR UR6, SR_CgaCtaId ;  /* 0x00000000000679c3 */ /* 0x002e620000008800 */
[----:B------:R-:W-:Y:S01]  /*0940*/  UMOV UR4, 0x100 ;  /* 0x0000010000047882 */ /* 0x000fe20000000000 */
[----:B------:R-:W-:Y:S01]  /*0950*/  UMOV UR5, 0x400 ;  /* 0x0000040000057882 */ /* 0x000fe20000000000 */
[----:B------:R-:W-:Y:S01]  /*0960*/  USEL UR4, UR4, 0xe0, UP3 ;  /* 0x000000e004047887 */ /* 0x000fe20009800000 */
[----:B------:R-:W-:Y:S01]  /*0970*/  UMOV UR8, 0x1 ;  /* 0x0000000100087882 */ /* 0x000fe20000000000 */
[----:B------:R-:W-:Y:S01]  /*0980*/  ELECT P0, URZ, PT ;  /* 0x0000000000ff782f */ /* 0x000fe20003800000 */
[----:B------:R-:W-:-:S04]  /*0990*/  UIADD3 UR8, UPT, UPT, -UR8, 0x100000, URZ ;  /* 0x0010000008087890 */ /* 0x000fc8000fffe1ff */
[----:B------:R-:W-:Y:S02]  /*09a0*/  USHF.L.U32 UR9, UR8, 0xb, URZ ;  /* 0x0000000b08097899 */ /* 0x000fe400080006ff */
[----:B------:R-:W-:Y:S02]  /*09b0*/  USHF.L.U32 UR8, UR8, 0x1, URZ ;  /* 0x0000000108087899 */ /* 0x000fe400080006ff */
[----:B-1----:R-:W-:Y:S02]  /*09c0*/  ULEA UR6, UR6, UR5, 0x18 ;  /* 0x0000000506067291 */ /* 0x002fe4000f8ec0ff */
[----:B------:R-:W-:-:S04]  /*09d0*/  UIADD3 UR4, UPT, UPT, -UR4, 0x100000, URZ ;  /* 0x0010000004047890 */ /* 0x000fc8000fffe1ff */
[----:B------:R-:W-:Y:S02]  /*09e0*/  USHF.L.U32 UR5, UR4, 0xb, URZ ;  /* 0x0000000b04057899 */ /* 0x000fe400080006ff */
[----:B------:R-:W-:Y:S01]  /*09f0*/  USHF.L.U32 UR4, UR4, 0x1, URZ ;  /* 0x0000000104047899 */ /* 0x000fe200080006ff */
[----:B------:R-:W1:Y:S03]  /*0a00*/  FENCE.VIEW.ASYNC.S ;  /* 0x00000000000073c6 */ /* 0x000e660000000000 */
[----:B-1----:R4:W1:Y:S08]  /*0a10*/  SYNCS.EXCH.64 URZ, [UR6+0x70], UR8 ;  /* 0x0000700806ff75b2 */ /* 0x0028700008000100 */
[----:B------:R4:W1:Y:S01]  /*0a20*/  SYNCS.EXCH.64 URZ, [UR6+0x80], UR4 ;  /* 0x0000800406ff75b2 */ /* 0x0008620008000100 */
[----:B------:R4:W1:Y:S01]  /*0a30*/  SYNCS.EXCH.64 URZ, [UR6+0x78], UR8 ;  /* 0x0000780806ff75b2 */ /* 0x0008620008000100 */
[----:B------:R4:W1:Y:S02]  /*0a40*/  SYNCS.EXCH.64 URZ, [UR6+0x88], UR4 ;  /* 0x0000880406ff75b2 */ /* 0x0008640008000100 */
[----:B----4-:R-:W-:Y:S01]  /*0a50*/  NOP ;  /* 0x0000000000007918 */ /* 0x010fe20000000000 */
.L_x_12:
        /* <DEDUP_REMOVED lines=20> */
[----:B------:R4:W1:Y:S01]  /*0ba0*/  SYNCS.EXCH.64 URZ, [UR4+0xb0], UR6 ;  /* 0x0000b00604ff75b2 */ /* 0x0008620008000100 */
[----:B------:R4:W1:Y:S01]  /*0bb0*/  SYNCS.EXCH.64 URZ, [UR4+0xa0], UR8 ;  /* 0x0000a00804ff75b2 */ /* 0x0008620008000100 */
[----:B------:R4:W1:Y:S02]  /*0bc0*/  SYNCS.EXCH.64 URZ, [UR4+0xb8], UR6 ;  /* 0x0000b80604ff75b2 */ /* 0x0008640008000100 */
[----:B----4-:R-:W-:Y:S01]  /*0bd0*/  NOP ;  /* 0x0000000000007918 */ /* 0x010fe20000000000 */
.L_x_13:
[----:B------:R-:W4:Y:S01]  /*0be0*/  SHFL.IDX PT, R3, R3, RZ, 0x1f ;  /* 0x00001fff03037589 */ /* 0x000f2200000e0000 */
[----:B------:R-:W1:Y:S01]  /*0bf0*/  S2UR UR47, SR_CTAID.X ;  /* 0x00000000002f79c3 */ /* 0x000e620000002500 */
[----:B------:R-:W-:-:S07]  /*0c00*/  NOP ;  /* 0x0000000000007918 */ /* 0x000fce0000000000 */
[----:B------:R-:W1:Y:S01]  /*0c10*/  S2UR UR48, SR_CTAID.Y ;  /* 0x00000000003079c3 */ /* 0x000e620000002600 */
[----:B----4-:R-:W-:-:S13]  /*0c20*/  ISETP.NE.AND P0, PT, R3, 0x3, PT ;  /* 0x000000030300780c */ /* 0x010fda0003f05270 */
[----:B-1----:R-:W-:Y:S05]  /*0c30*/  @P0 BRA `(.L_x_14) ;  /* 0x0000000000380947 */ /* 0x002fea0003800000 */
        /* <DEDUP_REMOVED lines=9> */
[----:B-1----:R1:W4:Y:S01]  /*0cd0*/  SYNCS.EXCH.64 URZ, [UR4+0xc0], UR6 ;  /* 0x0000c00604ff75b2 */ /* 0x0023220008000100 */
[----:B------:R1:W1:Y:S01]  /*0ce0*/  SYNCS.EXCH.64 URZ, [UR4+0xd0], UR6 ;  /* 0x0000d00604ff75b2 */ /* 0x0002620008000100 */
[----:B------:R1:W1:Y:S01]  /*0cf0*/  SYNCS.EXCH.64 URZ, [UR4+0xc8], UR6 ;  /* 0x0000c80604ff75b2 */ /* 0x0002620008000100 */
[----:B------:R1:W1:Y:S01]  /*0d00*/  SYNCS.EXCH.64 URZ, [UR4+0xd8], UR6 ;  /* 0x0000d80604ff75b2 */ /* 0x0002620008000100 */
[----:B------:R-:W-:Y:S01]  /*0d10*/  NOP ;  /* 0x0000000000007918 */ /* 0x000fe20000000000 */
.L_x_14:
[----:B------:R-:W-:-:S05]  /*0d20*/  CS2R.32 R3, SR_CgaSize ;  /* 0x0000000000037805 */ /* 0x000fca0000008a00 */
[----:B------:R-:W-:-:S05]  /*0d30*/  IMAD R3, R3, -0xa0, RZ ;  /* 0xffffff6003037824 */ /* 0x000fca00078e02ff */
[----:B------:R-:W-:-:S14]  /*0d40*/  R2UR UR5, R3 ;  /* 0x00000000030572ca */ /* 0x000fdc00000e0000 */
[----:B------:R-:W2:Y:S01]  /*0d50*/  LDCU UR5, c[0x0][UR5+0x2b0] ;  /* 0x00005600050577ac */ /* 0x000ea20008000800 */
[----:B------:R-:W-:Y:S01]  /*0d60*/  I2FP.F32.U32 R3, UR47 ;  /* 0x0000002f00037c45 */ /* 0x000fe20008201000 */
[----:B------:R-:W-:Y:S01]  /*0d70*/  NOP ;  /* 0x0000000000007918 */ /* 0x000fe20000000000 */
[----:B------:R-:W-:Y:S02]  /*0d80*/  I2FP.F32.U32 R0, UR48 ;  /* 0x0000003000007c45 */ /* 0x000fe40008201000 */
[----:B------:R-:W-:-:S06]  /*0d90*/  RPCMOV.32 Rpc.LO, R2 ;  /* 0x0000000200007352 */ /* 0x000fcc0000000000 */
[----:B------:R-:W-:-:S05]  /*0da0*/  CS2R.32 R2, SR_CgaSize ;  /* 0x0000000000027805 */ /* 0x000fca0000008a00 */
[----:B------:R-:W-:-:S05]  /*0db0*/  IMAD R2, R2, -0xa0, RZ ;  /* 0xffffff6002027824 */ /* 0x000fca00078e02ff */
[----:B-1----:R-:W-:Y:S02]  /*0dc0*/  R2UR UR4, R2 ;  /* 0x00000000020472ca */ /* 0x002fe400000e0000 */
[----:B------:R-:W-:-:S12]  /*0dd0*/  RPCMOV.32 R2, Rpc.LO ;  /* 0x0000000000027353 */ /* 0x000fd80000000000 */
[----:B------:R-:W1:Y:S01]  /*0de0*/  LDCU UR4, c[0x0][UR4+0x2b4] ;  /* 0x00005680040477ac */ /* 0x000e620008000800 */
[----:B------:R-:W1:Y:S01]  /*0df0*/  S2UR UR36, SR_CTAID.Z ;  /* 0x00000000002479c3 */ /* 0x000e620000002700 */
[----:B------:R-:W3:Y:S01]  /*0e00*/  LDCU UR19, c[0x0][0xb24] ;  /* 0x00016480ff1377ac */ /* 0x000ee20008000800 */
[----:B------:R-:W-:-:S06]  /*0e10*/  RPCMOV.32 Rpc.LO, R2 ;  /* 0x0000000200007352 */ /* 0x000fcc0000000000 */
[----:B------:R-:W-:-:S05]  /*0e20*/  CS2R.32 R2, SR_CgaSize ;  /* 0x0000000000027805 */ /* 0x000fca0000008a00 */
[----:B------:R-:W-:-:S05]  /*0e30*/  IMAD R2, R2, -0xa0, RZ ;  /* 0xffffff6002027824 */ /* 0x000fca00078e02ff */
[----:B------:R-:W-:Y:S02]  /*0e40*/  R2UR UR62, R2 ;  /* 0x00000000023e72ca */ /* 0x000fe400000e0000 */
[----:B------:R-:W-:-:S12]  /*0e50*/  RPCMOV.32 R2, Rpc.LO ;  /* 0x0000000000027353 */ /* 0x000fd80000000000 */
[----:B------:R-:W4:Y:S01]  /*0e60*/  LDCU UR62, c[0x0][UR62+0x2a0] ;  /* 0x000054003e3e77ac */ /* 0x000f220008000800 */
[----:B------:R-:W-:-:S06]  /*0e70*/  RPCMOV.32 Rpc.LO, R2 ;  /* 0x0000000200007352 */ /* 0x000fcc0000000000 */
[----:B------:R-:W-:-:S05]  /*0e80*/  CS2R.32 R2, SR_CgaSize ;  /* 0x0000000000027805 */ /* 0x000fca0000008a00 */
[----:B------:R-:W-:-:S05]  /*0e90*/  IMAD R2, R2, -0xa0, RZ ;  /* 0xffffff6002027824 */ /* 0x000fca00078e02ff */
[----:B------:R-:W-:Y:S02]  /*0ea0*/  R2UR UR61, R2 ;  /* 0x00000000023d72ca */ /* 0x000fe400000e0000 */
[----:B------:R-:W-:-:S12]  /*0eb0*/  RPCMOV.32 R2, Rpc.LO ;  /* 0x0000000000027353 */ /* 0x000fd80000000000 */
[----:B------:R-:W4:Y:S01]  /*0ec0*/  LDCU UR61, c[0x0][UR61+0x2a4] ;  /* 0x000054803d3d77ac */ /* 0x000f220008000800 */
[----:B--2---:R-:W-:Y:S01]  /*0ed0*/  FMUL R3, R3, UR5 ;  /* 0x0000000503037c20 */ /* 0x004fe20008400000 */
[----:B-1----:R-:W-:-:S05]  /*0ee0*/  FMUL R0, R0, UR4 ;  /* 0x0000000400007c20 */ /* 0x002fca0008400000 */
[----:B------:R-:W1:Y:S01]  /*0ef0*/  F2I.U32.TRUNC.NTZ R3, R3 ;  /* 0x0000000300037305 */ /* 0x000e62000020f000 */
[----:B---3--:R-:W-:-:S07]  /*0f00*/  UISETP.GE.AND UP0, UPT, UR19, 0x1, UPT ;  /* 0x000000011300788c */ /* 0x008fce000bf06270 */
[----:B------:R-:W2:Y:S01]  /*0f10*/  F2I.U32.TRUNC.NTZ R0, R0 ;  /* 0x0000000000007305 */ /* 0x000ea2000020f000 */
[----:B-1----:R-:W-:Y:S02]  /*0f20*/  R2UR UR4, R3 ;  /* 0x00000000030472ca */ /* 0x002fe400000e0000 */
[----:B--2---:R-:W-:-:S11]  /*0f30*/  R2UR UR6, R0 ;  /* 0x00000000000672ca */ /* 0x004fd600000e0000 */
[----:B------:R-:W-:-:S04]  /*0f40*/  UIADD3 UR5, UPT, UPT, -UR4, URZ, URZ ;  /* 0x000000ff04057290 */ /* 0x000fc8000fffe1ff */
[----:B----4-:R-:W-:Y:S02]  /*0f50*/  UIMAD UR62, UR62, UR5, UR47 ;  /* 0x000000053e3e72a4 */ /* 0x010fe4000f8e022f */
[----:B------:R-:W-:-:S04]  /*0f60*/  UIADD3 UR4, UPT, UPT, -UR6, URZ, URZ ;  /* 0x000000ff06047290 */ /* 0x000fc8000fffe1ff */
[----:B------:R-:W-:Y:S01]  /*0f70*/  UIMAD UR61, UR61, UR4, UR48 ;  /* 0x000000043d3d72a4 */ /* 0x000fe2000f8e0230 */
[----:B------:R-:W-:Y:S06]  /*0f80*/  BAR.SYNC.DEFER_BLOCKING 0x0 ;  /* 0x0000000000007b1d */ /* 0x000fec0000010000 */
[----:B------:R-:W-:Y:S05]  /*0f90*/  BRA.U !UP0, `(.L_x_15) ;  /* 0x0000000108d47547 */ /* 0x000fea000b800000 */
[----:B------:R-:W1:Y:S01]  /*0fa0*/  LDCU.128 UR20, c[0x0][0xb10] ;  /* 0x00016200ff1477ac */ /* 0x000e620008000c00 */
[----:B------:R-:W2:Y:S01]  /*0fb0*/  LDCU UR6, c[0x0][0x370] ;  /* 0x00006e00ff0677ac */ /* 0x000ea20008000800 */
[----:B------:R-:W3:Y:S01]  /*0fc0*/  LDCU UR4, c[0x0][0x374] ;  /* 0x00006e80ff0477ac */ /* 0x000ee20008000800 */
[----:B------:R-:W4:Y:S01]  /*0fd0*/  LDCU UR24, c[0x0][0xb0c] ;  /* 0x00016180ff1877ac */ /* 0x000f220008000800 */
[----:B------:R-:W4:Y:S01]  /*0fe0*/  LDCU UR5, c[0x0][0xb20] ;  /* 0x00016400ff0577ac */ /* 0x000f220008000800 */
[----:B------:R-:W4:Y:S01]  /*0ff0*/  LDCU.64 UR16, c[0x0][0xb28] ;  /* 0x00016500ff1077ac */ /* 0x000f220008000a00 */
[----:B-1----:R-:W-:Y:S02]  /*1000*/  UISETP.NE.AND UP0, UPT, UR22, 0x1, UPT ;  /* 0x000000011600788c */ /* 0x002fe4000bf05270 */
[----:B---3--:R-:W-:Y:S02]  /*1010*/  UIMAD.WIDE.U32 UR8, UR4, UR23, URZ ;  /* 0x00000017040872a5 */ /* 0x008fe4000f8e00ff */
[----:B--2---:R-:W-:-:S02]  /*1020*/  UIMAD.WIDE.U32 UR10, UR6, UR20, URZ ;  /* 0x00000014060a72a5 */ /* 0x004fc4000f8e00ff */
[----:B----4-:R-:W-:Y:S02]  /*1030*/  UISETP.NE.AND UP1, UPT, UR24, 0x1, UPT ;  /* 0x000000011800788c */ /* 0x010fe4000bf25270 */
[----:B------:R-:W-:Y:S01]  /*1040*/  UISETP.NE.AND UP4, UPT, UR19, 0x1, UPT ;  /* 0x000000011300788c */ /* 0x000fe2000bf85270 */
[----:B------:R-:W-:Y:S02]  /*1050*/  UMOV UR8, UR9 ;  /* 0x0000000900087c82 */ /* 0x000fe40008000000 */
[----:B------:R-:W-:Y:S01]  /*1060*/  UMOV UR10, UR11 ;  /* 0x0000000b000a7c82 */ /* 0x000fe20008000000 */
[----:B------:R-:W-:Y:S02]  /*1070*/  @UP0 USHF.R.U32.HI UR4, URZ, UR5, UR8 ;  /* 0x00000005ff040299 */ /* 0x000fe40008011608 */
[----:B------:R-:W-:Y:S02]  /*1080*/  UIMAD.WIDE.U32 UR12, UR48, UR23, URZ ;  /* 0x00000017300c72a5 */ /* 0x000fe4000f8e00ff */
[----:B------:R-:W-:-:S02]  /*1090*/  UIMAD.WIDE.U32 UR8, UR4, UR16, URZ ;  /* 0x00000010040872a5 */ /* 0x000fc4000f8e00ff */
[----:B------:R-:W-:Y:S02]  /*10a0*/  @UP1 USHF.R.U32.HI UR6, URZ, UR21, UR10 ;  /* 0x00000015ff061299 */ /* 0x000fe4000801160a */
[----:B------:R-:W-:Y:S02]  /*10b0*/  UIMAD.WIDE.U32 UR14, UR47, UR20, URZ ;  /* 0x000000142f0e72a5 */ /* 0x000fe4000f8e00ff */
[----:B------:R-:W-:Y:S01]  /*10c0*/  UIMAD.WIDE.U32 UR10, UR6, UR16, URZ ;  /* 0x00000010060a72a5 */ /* 0x000fe2000f8e00ff */
[----:B------:R-:W-:Y:S01]  /*10d0*/  UMOV UR12, UR13 ;  /* 0x0000000d000c7c82 */ /* 0x000fe20008000000 */
[----:B------:R-:W-:Y:S01]  /*10e0*/  UMOV UR8, UR9 ;  /* 0x0000000900087c82 */ /* 0x000fe20008000000 */
[----:B------:R-:W-:Y:S02]  /*10f0*/  USHF.R.U32.HI UR12, URZ, UR5, UR12 ;  /* 0x00000005ff0c7299 */ /* 0x000fe4000801160c */
[----:B------:R-:W-:Y:S01]  /*1100*/  @UP4 USHF.R.U32.HI UR4, URZ, UR17, UR8 ;  /* 0x00000011ff044299 */ /* 0x000fe20008011608 */
[----:B------:R-:W-:Y:S01]  /*1110*/  UMOV UR14, UR15 ;  /* 0x0000000f000e7c82 */ /* 0x000fe20008000000 */
[----:B------:R-:W-:Y:S01]  /*1120*/  UMOV UR10, UR11 ;  /* 0x0000000b000a7c82 */ /* 0x000fe20008000000 */
[----:B------:R-:W-:-:S02]  /*1130*/  USHF.R.U32.HI UR14, URZ, UR21, UR14 ;  /* 0x00000015ff0e7299 */ /* 0x000fc4000801160e */
[----:B------:R-:W-:Y:S02]  /*1140*/  USEL UR5, UR48, UR12, !UP0 ;  /* 0x0000000c30057287 */ /* 0x000fe4000c000000 */
[----:B------:R-:W-:Y:S02]  /*1150*/  @UP4 USHF.R.U32.HI UR6, URZ, UR17, UR10 ;  /* 0x00000011ff064299 */ /* 0x000fe4000801160a */
[----:B------:R-:W-:Y:S02]  /*1160*/  UIMAD UR7, UR4, UR19, URZ ;  /* 0x00000013040772a4 */ /* 0x000fe4000f8e02ff */
[----:B------:R-:W-:Y:S02]  /*1170*/  USEL UR4, UR47, UR14, !UP1 ;  /* 0x0000000e2f047287 */ /* 0x000fe4000c800000 */
[----:B------:R-:W-:Y:S02]  /*1180*/  UIMAD UR10, UR6, UR19, URZ ;  /* 0x00000013060a72a4 */ /* 0x000fe4000f8e02ff */
[----:B------:R-:W-:-:S02]  /*1190*/  UISETP.GE.AND UP0, UPT, UR5, UR7, UPT ;  /* 0x000000070500728c */ /* 0x000fc4000bf06270 */
[----:B------:R-:W-:Y:S02]  /*11a0*/  UIMAD.WIDE.U32 UR8, UR5, UR16, URZ ;  /* 0x00000010050872a5 */ /* 0x000fe4000f8e00ff */
[----:B------:R-:W-:Y:S02]  /*11b0*/  UISETP.GE.OR UP0, UPT, UR4, UR10, UP0 ;  /* 0x0000000a0400728c */ /* 0x000fe40008706670 */
[----:B------:R-:W-:Y:S02]  /*11c0*/  UIMAD.WIDE.U32 UR10, UR4, UR16, URZ ;  /* 0x00000010040a72a5 */ /* 0x000fe4000f8e00ff */
[----:B------:R-:W-:Y:S01]  /*11d0*/  UIADD3 UR10, UPT, UPT, -UR4, URZ, URZ ;  /* 0x000000ff040a7290 */ /* 0x000fe2000fffe1ff */
[----:B------:R-:W-:Y:S01]  /*11e0*/  UMOV UR8, UR9 ;  /* 0x0000000900087c82 */ /* 0x000fe20008000000 */
[----:B------:R-:W-:Y:S02]  /*11f0*/  UIADD3 UR9, UPT, UPT, -UR5, URZ, URZ ;  /* 0x000000ff05097290 */ /* 0x000fe4000fffe1ff */
[----:B------:R-:W-:-:S03]  /*1200*/  USHF.R.U32.HI UR8, URZ, UR17, UR8 ;  /* 0x00000011ff087299 */ /* 0x000fc60008011608 */
[----:B------:R-:W-:Y:S01]  /*1210*/  @!UP0 UMOV UR7, UR11 ;  /* 0x0000000b00078c82 */ /* 0x000fe20008000000 */
[----:B------:R-:W-:Y:S02]  /*1220*/  UIMAD UR48, UR22, UR9, UR48 ;  /* 0x00000009163072a4 */ /* 0x000fe4000f8e0230 */
[----:B------:R-:W-:Y:S02]  /*1230*/  USEL UR8, UR5, UR8, !UP4 ;  /* 0x0000000805087287 */ /* 0x000fe4000e000000 */
[----:B------:R-:W-:Y:S02]  /*1240*/  @!UP0 USHF.R.U32.HI UR7, URZ, UR17, UR7 ;  /* 0x00000011ff078299 */ /* 0x000fe40008011607 */
[----:B------:R-:W-:Y:S02]  /*1250*/  UIADD3 UR9, UPT, UPT, -UR8, URZ, URZ ;  /* 0x000000ff08097290 */ /* 0x000fe4000fffe1ff */
[----:B------:R-:W-:Y:S02]  /*1260*/  @!UP0 USEL UR7, UR4, UR7, !UP4 ;  /* 0x0000000704078287 */ /* 0x000fe4000e000000 */
[----:B------:R-:W-:-:S02]  /*1270*/  UIMAD UR9, UR19, UR9, UR5 ;  /* 0x00000009130972a4 */ /* 0x000fc4000f8e0205 */
[----:B------:R-:W-:Y:S02]  /*1280*/  @!UP0 UIADD3 UR8, UPT, UPT, UR8, -UR7, URZ ;  /* 0x8000000708088290 */ /* 0x000fe4000fffe0ff */
[----:B------:R-:W-:Y:S02]  /*1290*/  @!UP0 UIMAD UR7, UR9, UR6, UR7 ;  /* 0x00000006090782a4 */ /* 0x000fe4000f8e0207 */
[----:B------:R-:W-:Y:S02]  /*12a0*/  @!UP0 UIMAD UR5, UR8, UR19, UR4 ;  /* 0x00000013080582a4 */ /* 0x000fe4000f8e0204 */
[----:B------:R-:W-:Y:S02]  /*12b0*/  UIMAD UR6, UR24, UR10, UR47 ;  /* 0x0000000a180672a4 */ /* 0x000fe4000f8e022f */
[----:B------:R-:W-:Y:S01]  /*12c0*/  UIMAD UR48, UR5, UR22, UR48 ;  /* 0x00000016053072a4 */ /* 0x000fe2000f8e0230 */
[----:B------:R-:W-:Y:S02]  /*12d0*/  @!UP0 UMOV UR4, UR7 ;  /* 0x0000000700048c82 */ /* 0x000fe40008000000 */
[----:B------:R-:W-:-:S12]  /*12e0*/  UIMAD UR47, UR4, UR24, UR6 ;  /* 0x00000018042f72a4 */ /* 0x000fd8000f8e0206 */
.L_x_15:
[----:B------:R-:W1:Y:S01]  /*12f0*/  LDCU UR4, c[0x0][0xb30] ;  /* 0x00016600ff0477ac */ /* 0x000e620008000800 */
[----:B------:R-:W2:Y:S01]  /*1300*/  S2UR UR15, SR_CgaCtaId ;  /* 0x00000000000f79c3 */ /* 0x000ea20000008800 */
[----:B-1----:R-:W-:-:S09]  /*1310*/  UISETP.NE.AND UP0, UPT, UR4, 0x1, UPT ;  /* 0x000000010400788c */ /* 0x002fd2000bf05270 */
[----:B--2---:R-:W-:Y:S05]  /*1320*/  BRA.U UP0, `(.L_x_16) ;  /* 0x0000000100447547 */ /* 0x004fea000b800000 */
[----:B------:R-:W1:Y:S01]  /*1330*/  LDCU.128 UR8, c[0x0][0xb10] ;  /* 0x00016200ff0877ac */ /* 0x000e620008000c00 */
[----:B------:R-:W2:Y:S01]  /*1340*/  LDCU UR12, c[0x0][0xb0c] ;  /* 0x00016180ff0c77ac */ /* 0x000ea20008000800 */
[----:B------:R-:W3:Y:S01]  /*1350*/  LDCU UR13, c[0x0][0xb20] ;  /* 0x00016400ff0d77ac */ /* 0x000ee20008000800 */
[----:B-1----:R-:W-:Y:S02]  /*1360*/  UIMAD.WIDE.U32 UR6, UR47, UR8, URZ ;  /* 0x000000082f0672a5 */ /* 0x002fe4000f8e00ff */
[----:B------:R-:W-:Y:S02]  /*1370*/  UIMAD.WIDE.U32 UR4, UR48, UR11, URZ ;  /* 0x0000000b300472a5 */ /* 0x000fe4000f8e00ff */
[----:B--2---:R-:W-:Y:S02]  /*1380*/  UISETP.NE.AND UP1, UPT, UR12, 0x1, UPT ;  /* 0x000000010c00788c */ /* 0x004fe4000bf25270 */
[----:B------:R-:W-:Y:S01]  /*1390*/  UISETP.NE.AND UP0, UPT, UR10, 0x1, UPT ;  /* 0x000000010a00788c */ /* 0x000fe2000bf05270 */
[----:B------:R-:W-:-:S02]  /*13a0*/  UMOV UR6, UR7 ;  /* 0x0000000700067c82 */ /* 0x000fc40008000000 */
[----:B------:R-:W-:Y:S01]  /*13b0*/  UMOV UR4, UR5 ;  /* 0x0000000500047c82 */ /* 0x000fe20008000000 */
[----:B------:R-:W-:Y:S02]  /*13c0*/  USHF.R.U32.HI UR6, URZ, UR9, UR6 ;  /* 0x00000009ff067299 */ /* 0x000fe40008011606 */
[----:B---3--:R-:W-:Y:S02]  /*13d0*/  USHF.R.U32.HI UR4, URZ, UR13, UR4 ;  /* 0x0000000dff047299 */ /* 0x008fe40008011604 */
[----:B------:R-:W-:Y:S02]  /*13e0*/  USEL UR5, UR47, UR6, !UP1 ;  /* 0x000000062f057287 */ /* 0x000fe4000c800000 */
[----:B------:R-:W-:-:S04]  /*13f0*/  USEL UR4, UR48, UR4, !UP0 ;  /* 0x0000000430047287 */ /* 0x000fc8000c000000 */
[----:B------:R-:W-:Y:S02]  /*1400*/  UIADD3 UR6, UPT, UPT, UR5, -UR4, URZ ;  /* 0x8000000405067290 */ /* 0x000fe4000fffe0ff */
[----:B------:R-:W-:Y:S02]  /*1410*/  UIADD3 UR4, UPT, UPT, -UR5, UR4, URZ ;  /* 0x0000000405047290 */ /* 0x000fe4000fffe1ff */
[----:B------:R-:W-:Y:S02]  /*1420*/  UIMAD UR48, UR6, UR10, UR48 ;  /* 0x0000000a063072a4 */ /* 0x000fe4000f8e0230 */
[----:B------:R-:W-:-:S12]  /*1430*/  UIMAD UR47, UR4, UR12, UR47 ;  /* 0x0000000c042f72a4 */ /* 0x000fd8000f8e022f */
.L_x_16:
[----:B------:R-:W-:Y:S01]  /*1440*/  BAR.SYNC.DEFER_BLOCKING 0x0 ;  /* 0x0000000000007b1d */ /* 0x000fe20000010000 */
[----:B------:R-:W-:Y:S01]  /*1450*/  UISETP.NE.AND UP0, UPT, UR18, 0x2, UPT ;  /* 0x000000021200788c */ /* 0x000fe2000bf05270 */
[----:B------:R-:W-:Y:S02]  /*1460*/  ISETP.NE.OR P3, PT, R4, 0x2, !P3 ;  /* 0x000000020400780c */ /* 0x000fe40005f65670 */
[----:B------:R-:W-:Y:S02]  /*1470*/  LOP3.LUT R0, R2, 0x1f, RZ, 0xc0, !PT ;  /* 0x0000001f02007812 */ /* 0x000fe400078ec0ff */
[----:B------:R-:W1:Y:S04]  /*1480*/  LDCU UR21, c[0x0][0xb24] ;  /* 0x00016480ff1577ac */ /* 0x000e680008000800 */
[----:B------:R-:W-:Y:S05]  /*1490*/  BRA.U UP0, `(.L_x_17) ;  /* 0x0000001100887547 */ /* 0x000fea000b800000 */
[----:B------:R-:W2:Y:S01]  /*14a0*/  LDCU UR6, c[0x0][0x38c] ;  /* 0x00007180ff0677ac */ /* 0x000ea20008000800 */
[----:B------:R-:W-:Y:S01]  /*14b0*/  PLOP3.LUT P1, PT, PT, PT, UP3, 0x80, 0x8 ;  /* 0x000000000008781c */ /* 0x000fe20003f2f038 */
[----:B------:R-:W-:Y:S01]  /*14c0*/  IMAD.MOV.U32 R12, RZ, RZ, 0x1 ;  /* 0x00000001ff0c7424 */ /* 0x000fe200078e00ff */
[----:B------:R-:W-:Y:S02]  /*14d0*/  ISETP.EQ.OR P2, PT, R0, RZ, P3 ;  /* 0x000000ff0000720c */ /* 0x000fe40001f42670 */
[----:B------:R-:W-:Y:S02]  /*14e0*/  CS2R R10, SRZ ;  /* 0x00000000000a7805 */ /* 0x000fe4000001ff00 */
[----:B------:R-:W-:Y:S01]  /*14f0*/  PLOP3.LUT P1, PT, P1, PT, PT, 0x8, 0x80 ;  /* 0x000000000080781c */ /* 0x000fe20000f2e170 */
[----:B------:R-:W-:Y:S01]  /*1500*/  IMAD.MOV.U32 R9, RZ, RZ, RZ ;  /* 0x000000ffff097224 */ /* 0x000fe200078e00ff */
[----:B------:R-:W3:Y:S01]  /*1510*/  LDCU UR40, c[0x0][0x370] ;  /* 0x00006e00ff2877ac */ /* 0x000ee20008000800 */
[----:B------:R-:W-:Y:S01]  /*1520*/  IMAD.MOV.U32 R8, RZ, RZ, 0x1 ;  /* 0x00000001ff087424 */ /* 0x000fe200078e00ff */
[----:B------:R-:W4:Y:S01]  /*1530*/  LDCU.64 UR28, c[0x0][0x348] ;  /* 0x00006900ff1c77ac */ /* 0x000f220008000a00 */
[----:B------:R-:W1:Y:S01]  /*1540*/  LDCU UR39, c[0x0][0x374] ;  /* 0x00006e80ff2777ac */ /* 0x000e620008000800 */
[----:B--2---:R-:W-:-:S02]  /*1550*/  UIADD3 UR5, UPT, UPT, UR6, 0x3f, URZ ;  /* 0x0000003f06057890 */ /* 0x004fc4000fffe0ff */
[----:B------:R-:W-:Y:S02]  /*1560*/  UIADD3 UR44, UPT, UPT, UR6, 0x7e, URZ ;  /* 0x0000007e062c7890 */ /* 0x000fe4000fffe0ff */
[----:B------:R-:W-:-:S04]  /*1570*/  USHF.R.S32.HI UR4, URZ, 0x1f, UR5 ;  /* 0x0000001fff047899 */ /* 0x000fc80008011405 */
[----:B------:R-:W-:Y:S02]  /*1580*/  ULEA.HI UR4, UR4, UR5, URZ, 0x6 ;  /* 0x0000000504047291 */ /* 0x000fe4000f8f30ff */
[----:B------:R-:W-:Y:S02]  /*1590*/  UIADD3 UR5, UPT, UPT, UR6, -0x1, URZ ;  /* 0xffffffff06057890 */ /* 0x000fe4000fffe0ff */
[----:B------:R-:W-:Y:S02]  /*15a0*/  USHF.R.S32.HI UR42, URZ, 0x6, UR4 ;  /* 0x00000006ff2a7899 */ /* 0x000fe40008011404 */
[----:B------:R-:W-:Y:S02]  /*15b0*/  UISETP.GE.U32.AND UP1, UPT, UR5, -0x7f, UPT ;  /* 0xffffff810500788c */ /* 0x000fe4000bf26070 */
[----:B------:R-:W-:Y:S01]  /*15c0*/  UISETP.LT.U32.AND UP0, UPT, UR42, 0x4, UPT ;  /* 0x000000042a00788c */ /* 0x000fe2000bf01070 */
[----:B------:R-:W-:-:S03]  /*15d0*/  UMOV UR6, URZ ;  /* 0x000000ff00067c82 */ /* 0x000fc60008000000 */
[----:B------:R-:W-:-:S04]  /*15e0*/  USEL UR41, UR42, 0x4, UP0 ;  /* 0x000000042a297887 */ /* 0x000fc80008000000 */
[----:B------:R-:W-:Y:S02]  /*15f0*/  UIADD3 UR14, UPT, UPT, UR41, -0x1, URZ ;  /* 0xffffffff290e7890 */ /* 0x000fe4000fffe0ff */
[----:B------:R-:W-:Y:S02]  /*1600*/  @UP1 UIADD3 UR14, UPT, UPT, UR41, URZ, URZ ;  /* 0x000000ff290e1290 */ /* 0x000fe4000fffe0ff */
[----:B------:R-:W-:Y:S02]  /*1610*/  UIADD3 UR43, UPT, UPT, UR42, -UR41, URZ ;  /* 0x800000292a2b7290 */ /* 0x000fe4000fffe0ff */
[----:B-1-34-:R-:W-:-:S12]  /*1620*/  UIADD3 UR14, UPT, UPT, UR14, 0x1, URZ ;  /* 0x000000010e0e7890 */ /* 0x01afd8000fffe0ff */
.L_x_35:
[----:B------:R-:W-:Y:S01]  /*1630*/  UISETP.NE.AND UP0, UPT, UR15, URZ, UPT ;  /* 0x000000ff0f00728c */ /* 0x000fe2000bf05270 */
[----:B------:R-:W1:Y:S08]  /*1640*/  S2UR UR15, SR_CgaCtaId ;  /* 0x00000000000f79c3 */ /* 0x000e700000008800 */
[----:B------:R-:W-:Y:S05]  /*1650*/  BRA.U UP0, `(.L_x_18) ;  /* 0x0000000100347547 */ /* 0x000fea000b800000 */
[----:B------:R-:W2:Y:S01]  /*1660*/  S2R R0, SR_CgaCtaId ;  /* 0x0000000000007919 */ /* 0x000ea20000008800 */
[----:B------:R-:W-:-:S04]  /*1670*/  MOV R2, 0x400 ;  /* 0x0000040000027802 */ /* 0x000fc80000000f00 */
[----:B--2---:R-:W-:Y:S02]  /*1680*/  LEA R0, R0, R2, 0x18 ;  /* 0x0000000200007211 */ /* 0x004fe400078ec0ff */
[----:B------:R-:W-:-:S03]  /*1690*/  SHF.L.U32 R2, R8, 0x1f, RZ ;  /* 0x0000001f08027819 */ /* 0x000fc600000006ff */
[----:B------:R-:W-:-:S04]  /*16a0*/  IMAD R0, R9, 0x8, R0 ;  /* 0x0000000809007824 */ /* 0x000fc800078e0200 */
[----:B------:R-:W2:Y:S02]  /*16b0*/  SYNCS.PHASECHK.TRANS64.TRYWAIT P0, [R0+URZ+0xd0], R2 ;  /* 0x0000d002000075a7 */ /* 0x000ea400080011ff */
[----:B--2---:R-:W-:Y:S05]  /*16c0*/  @!P0 BRA `(.L_x_19) ;  /* 0x0000008000808947 */ /* 0x004fea0003800000 */
.L_x_105:
[----:B------:R-:W-:Y:S01]  /*16d0*/  VIADD R9, R9, 0x1 ;  /* 0x0000000109097836 */ /* 0x000fe20000000000 */
[----:B------:R2:W-:Y:S04]  /*16e0*/  SYNCS.ARRIVE.TRANS64.A1T0 RZ, [R0+URZ+0xc0], RZ ;  /* 0x0000c0ff00ff79a7 */ /* 0x0005e800081000ff */
[----:B------:R-:W-:-:S04]  /*16f0*/  ISETP.NE.AND P0, PT, R9, 0x2, PT ;  /* 0x000000020900780c */ /* 0x000fc80003f05270 */
[----:B------:R-:W-:Y:S02]  /*1700*/  SEL R9, R9, RZ, P0 ;  /* 0x000000ff09097207 */ /* 0x000fe40000000000 */
[----:B--2---:R-:W-:-:S04]  /*1710*/  SEL R0, RZ, 0x1, P0 ;  /* 0x00000001ff007807 */ /* 0x004fc80000000000 */
[----:B------:R-:W-:-:S07]  /*1720*/  LOP3.LUT R8, R8, R0, RZ, 0x3c, !PT ;  /* 0x0000000008087212 */ /* 0x000fce00078e3cff */
.L_x_18:
[----:B------:R-:W-:Y:S01]  /*1730*/  UMOV UR4, 0x400 ;  /* 0x0000040000047882 */ /* 0x000fe20000000000 */
[----:B------:R-:W-:Y:S01]  /*1740*/  SHF.L.U32 R0, R12, 0x1f, RZ ;  /* 0x0000001f0c007819 */ /* 0x000fe200000006ff */
[----:B-1----:R-:W-:Y:S02]  /*1750*/  ULEA UR4, UR15, UR4, 0x18 ;  /* 0x000000040f047291 */ /* 0x002fe4000f8ec0ff */
[----:B------:R-:W-:Y:S02]  /*1760*/  UISETP.GE.U32.AND UP0, UPT, UR44, 0x7f, UPT ;  /* 0x0000007f2c00788c */ /* 0x000fe4000bf06070 */
[----:B------:R-:W-:Y:S02]  /*1770*/  ULEA UR5, UR6, UR4, 0x3 ;  /* 0x0000000406057291 */ /* 0x000fe4000f8e18ff */
[----:B------:R-:W-:Y:S02]  /*1780*/  USHF.L.U32 UR35, UR47, 0x7, URZ ;  /* 0x000000072f237899 */ /* 0x000fe400080006ff */
[----:B------:R-:W-:Y:S01]  /*1790*/  UIMAD UR11, UR48, 0xa0, URZ ;  /* 0x000000a0300b78a4 */ /* 0x000fe2000f8e02ff */
[----:B------:R-:W-:-:S04]  /*17a0*/  UMOV UR13, URZ ;  /* 0x000000ff000d7c82 */ /* 0x000fc80008000000 */
[----:B------:R1:W2:Y:S01]  /*17b0*/  SYNCS.PHASECHK.TRANS64.TRYWAIT P0, [UR5+0x20], R0 ;  /* 0x00002000ff0075a7 */ /* 0x0002a20008001105 */
[----:B------:R-:W-:Y:S06]  /*17c0*/  BRA.U !UP0, `(.L_x_20) ;  /* 0x0000000108a87547 */ /* 0x000fec000b800000 */
[----:B------:R-:W-:Y:S01]  /*17d0*/  UMOV UR7, URZ ;  /* 0x000000ff00077c82 */ /* 0x000fe20008000000 */
[----:B------:R-:W-:-:S05]  /*17e0*/  UMOV UR5, UR6 ;  /* 0x0000000600057c82 */ /* 0x000fca0008000000 */
.L_x_25:
[----:B--2---:R-:W-:Y:S01]  /*17f0*/  @!P3 MOV R2, 0x9000 ;  /* 0x000090000002b802 */ /* 0x004fe20000000f00 */
[----:B---3--:R-:W-:Y:S01]  /*1800*/  ULEA UR33, UR5, UR4, 0x3 ;  /* 0x0000000405217291 */ /* 0x008fe2000f8e18ff */
[----:B--2-4-:R-:W-:Y:S11]  /*1810*/  @P0 BRA `(.L_x_21) ;  /* 0x00000000000c0947 */ /* 0x014ff60003800000 */
[----:B------:R-:W-:Y:S04]  /*1820*/  SHF.L.U32 R3, R12, 0x1f, RZ ;  /* 0x0000001f0c037819 */ /* 0x000fe800000006ff */
[----:B------:R-:W2:Y:S02]  /*1830*/  SYNCS.PHASECHK.TRANS64.TRYWAIT P0, [UR33+0x20], R3 ;  /* 0x00002003ff0075a7 */ /* 0x000ea40008001121 */
[----:B--2---:R-:W-:Y:S05]  /*1840*/  @!P0 BRA `(.L_x_22) ;  /* 0x0000008000348947 */ /* 0x004fea0003800000 */
.L_x_21:
[----:B------:R2:W-:Y:S01]  /*1850*/  @!P3 SYNCS.ARRIVE.TRANS64 RZ, [UR33], R2 ;  /* 0x00000002ffffb9a7 */ /* 0x0005e20008000021 */
[----:B------:R-:W-:Y:S04]  /*1860*/  BSSY.RECONVERGENT B0, `(.L_x_23) ;  /* 0x0000003000007945 */ /* 0x000fe80003800200 */
[----:B------:R-:W-:Y:S05]  /*1870*/  @P2 BRA `(.L_x_24) ;  /* 0x0000000000042947 */ /* 0x000fea0003800000 */
[----:B------:R-:W-:Y:S05]  /*1880*/  BPT.TRAP 0x1 ;  /* 0x000000040000795c */ /* 0x000fea0000300000 */
.L_x_24:
[----:B------:R-:W-:Y:S05]  /*1890*/  BSYNC.RECONVERGENT B0 ;  /* 0x0000000000007941 */ /* 0x000fea0003800200 */
.L_x_23:
[----:B------:R-:W-:Y:S02]  /*18a0*/  UIADD3 UR6, UPT, UPT, UR5, 0x1, URZ ;  /* 0x0000000105067890 */ /* 0x000fe4000fffe0ff */
[----:B------:R-:W-:Y:S02]  /*18b0*/  UIADD3 UR18, UP1, UPT, UR28, 0x80, URZ ;  /* 0x000000801c127890 */ /* 0x000fe4000ff3e0ff */
[----:B------:R-:W-:Y:S02]  /*18c0*/  UISETP.NE.AND UP0, UPT, UR6, 0x4, UPT ;  /* 0x000000040600788c */ /* 0x000fe4000bf05270 */
[----:B------:R-:W-:Y:S02]  /*18d0*/  ULEA UR32, UR5, UR4, 0xe ;  /* 0x0000000405207291 */ /* 0x000fe4000f8e70ff */
[----:B------:R-:W-:Y:S02]  /*18e0*/  USEL UR9, URZ, 0x1, UP0 ;  /* 0x00000001ff097887 */ /* 0x000fe40008000000 */
[----:B------:R-:W-:Y:S02]  /*18f0*/  USEL UR6, UR6, URZ, UP0 ;  /* 0x000000ff06067287 */ /* 0x000fe40008000000 */
[----:B------:R-:W-:Y:S02]  /*1900*/  USHF.L.U32 UR34, UR7, 0x6, URZ ;  /* 0x0000000607227899 */ /* 0x000fe400080006ff */
[----:B------:R-:W-:Y:S01]  /*1910*/  ULEA UR8, UR6, UR4, 0x3 ;  /* 0x0000000406087291 */ /* 0x000fe2000f8e18ff */
[----:B------:R-:W-:Y:S01]  /*1920*/  LOP3.LUT R12, R12, UR9, RZ, 0x3c, !PT ;  /* 0x000000090c0c7c12 */ /* 0x000fe2000f8e3cff */
[----:B------:R-:W-:Y:S02]  /*1930*/  UIADD3.X UR19, UPT, UPT, URZ, UR29, URZ, UP1, !UPT ;  /* 0x0000001dff137290 */ /* 0x000fe40008ffe4ff */
[----:B------:R-:W-:Y:S01]  /*1940*/  UIADD3 UR32, UPT, UPT, UR32, 0x14400, URZ ;  /* 0x0001440020207890 */ /* 0x000fe2000fffe0ff */
[----:B-1----:R-:W-:Y:S01]  /*1950*/  SHF.L.U32 R0, R12, 0x1f, RZ ;  /* 0x0000001f0c007819 */ /* 0x002fe200000006ff */
[----:B------:R-:W-:Y:S02]  /*1960*/  UIADD3 UR16, UP0, UPT, UR28, 0x180, URZ ;  /* 0x000001801c107890 */ /* 0x000fe4000ff1e0ff */
[----:B------:R-:W-:Y:S01]  /*1970*/  UIADD3 UR7, UPT, UPT, UR7, 0x1, URZ ;  /* 0x0000000107077890 */ /* 0x000fe2000fffe0ff */
[----:B------:R3:W4:Y:S01]  /*1980*/  SYNCS.PHASECHK.TRANS64.TRYWAIT P0, [UR8+0x20], R0 ;  /* 0x00002000ff0075a7 */ /* 0x0007220008001108 */
[----:B------:R-:W-:Y:S01]  /*1990*/  UIMAD UR8, UR5, 0x5000, UR4 ;  /* 0x00005000050878a4 */ /* 0x000fe2000f8e0204 */
[----:B------:R-:W-:Y:S01]  /*19a0*/  UMOV UR22, 0x0 ;  /* 0x0000000000167882 */ /* 0x000fe20000000000 */
[----:B------:R-:W-:Y:S02]  /*19b0*/  UMOV UR23, 0x10000000 ;  /* 0x1000000000177882 */ /* 0x000fe40000000000 */
[----:B------:R-:W-:Y:S01]  /*19c0*/  UIADD3 UR8, UPT, UPT, UR8, 0x24400, URZ ;  /* 0x0002440008087890 */ /* 0x000fe2000fffe0ff */
[----:B------:R3:W-:Y:S01]  /*19d0*/  UTMALDG.3D [UR32], [UR18], desc[UR22] ;  /* 0x00001620120075b4 */ /* 0x0007e20008011000 */
[----:B------:R-:W-:Y:S01]  /*19e0*/  UIADD3.X UR17, UPT, UPT, URZ, UR29, URZ, UP0, !UPT ;  /* 0x0000001dff117290 */ /* 0x000fe200087fe4ff */
[----:B------:R-:W-:Y:S01]  /*19f0*/  UMOV UR12, UR36 ;  /* 0x00000024000c7c82 */ /* 0x000fe20008000000 */
[----:B------:R-:W-:Y:S01]  /*1a00*/  UMOV UR9, UR33 ;  /* 0x0000002100097c82 */ /* 0x000fe20008000000 */
[----:B------:R-:W-:Y:S01]  /*1a10*/  UMOV UR10, UR34 ;  /* 0x00000022000a7c82 */ /* 0x000fe20008000000 */
[----:B------:R-:W-:Y:S01]  /*1a20*/  UISETP.NE.AND UP0, UPT, UR7, UR14, UPT ;  /* 0x0000000e0700728c */ /* 0x000fe2000bf05270 */
[----:B------:R-:W-:Y:S01]  /*1a30*/  UMOV UR13, UR14 ;  /* 0x0000000e000d7c82 */ /* 0x000fe20008000000 */
[----:B------:R-:W-:Y:S03]  /*1a40*/  UMOV UR5, UR6 ;  /* 0x0000000600057c82 */ /* 0x000fe60008000000 */
[----:B------:R3:W-:Y:S04]  /*1a50*/  UTMALDG.3D [UR8], [UR16], desc[UR22] ;  /* 0x00001608100075b4 */ /* 0x0007e80008011000 */
[----:B------:R-:W-:Y:S05]  /*1a60*/  BRA.U UP0, `(.L_x_25) ;  /* 0xfffffffd00607547 */ /* 0x000fea000b83ffff */
.L_x_20:
[----:B------:R-:W-:Y:S01]  /*1a70*/  ULEA UR5, UR6, UR4, 0x3 ;  /* 0x0000000406057291 */ /* 0x000fe2000f8e18ff */
[----:B-1-3--:R-:W-:Y:S01]  /*1a80*/  SHF.L.U32 R0, R12, 0x1f, RZ ;  /* 0x0000001f0c007819 */ /* 0x00afe200000006ff */
[----:B------:R-:W-:Y:S01]  /*1a90*/  @!P1 SYNCS.ARRIVE.TRANS64.A1T0 RZ, [UR4+0x68], RZ ;  /* 0x000068ffffff99a7 */ /* 0x000fe20008100004 */
[----:B------:R-:W-:-:S06]  /*1aa0*/  UISETP.GT.AND UP0, UPT, UR42, UR41, UPT ;  /* 0x000000292a00728c */ /* 0x000fcc000bf04270 */
[----:B--2-4-:R1:W2:Y:S03]  /*1ab0*/  SYNCS.PHASECHK.TRANS64.TRYWAIT P0, [UR5+0x20], R0 ;  /* 0x00002000ff0075a7 */ /* 0x0142a60008001105 */
[----:B------:R-:W-:Y:S05]  /*1ac0*/  BRA.U !UP0, `(.L_x_26) ;  /* 0x0000000108ac7547 */ /* 0x000fea000b800000 */
[----:B------:R-:W-:Y:S01]  /*1ad0*/  UIADD3 UR26, UPT, UPT, UR43, UR13, URZ ;  /* 0x0000000d2b1a7290 */ /* 0x000fe2000fffe0ff */
[----:B------:R-:W-:-:S11]  /*1ae0*/  UMOV UR5, UR6 ;  /* 0x0000000600057c82 */ /* 0x000fd60008000000 */
.L_x_31:
[----:B--2---:R-:W-:Y:S01]  /*1af0*/  @!P3 MOV R2, 0x9000 ;  /* 0x000090000002b802 */ /* 0x004fe20000000f00 */
[----:B---3--:R-:W-:Y:S01]  /*1b00*/  ULEA UR17, UR5, UR4, 0x3 ;  /* 0x0000000405117291 */ /* 0x008fe2000f8e18ff */
[----:B--2-4-:R-:W-:Y:S11]  /*1b10*/  @P0 BRA `(.L_x_27) ;  /* 0x00000000000c0947 */ /* 0x014ff60003800000 */
[----:B------:R-:W-:Y:S04]  /*1b20*/  SHF.L.U32 R3, R12, 0x1f, RZ ;  /* 0x0000001f0c037819 */ /* 0x000fe800000006ff */
[----:B------:R-:W2:Y:S02]  /*1b30*/  SYNCS.PHASECHK.TRANS64.TRYWAIT P0, [UR17+0x20], R3 ;  /* 0x00002003ff0075a7 */ /* 0x000ea40008001111 */
[----:B--2---:R-:W-:Y:S05]  /*1b40*/  @!P0 BRA `(.L_x_28) ;  /* 0x0000007c008c8947 */ /* 0x004fea0003800000 */
.L_x_27:
[----:B------:R2:W-:Y:S01]  /*1b50*/  @!P3 SYNCS.ARRIVE.TRANS64 RZ, [UR17], R2 ;  /* 0x00000002ffffb9a7 */ /* 0x0005e20008000011 */
[----:B------:R-:W-:Y:S04]  /*1b60*/  BSSY.RECONVERGENT B0, `(.L_x_29) ;  /* 0x0000003000007945 */ /* 0x000fe80003800200 */
[----:B------:R-:W-:Y:S05]  /*1b70*/  @P2 BRA `(.L_x_30) ;  /* 0x0000000000042947 */ /* 0x000fea0003800000 */
[----:B------:R-:W-:Y:S05]  /*1b80*/  BPT.TRAP 0x1 ;  /* 0x000000040000795c */ /* 0x000fea0000300000 */
.L_x_30:
[----:B------:R-:W-:Y:S05]  /*1b90*/  BSYNC.RECONVERGENT B0 ;  /* 0x0000000000007941 */ /* 0x000fea0003800200 */
.L_x_29:
[----:B------:R-:W-:Y:S02]  /*1ba0*/  UIADD3 UR6, UPT, UPT, UR5, 0x1, URZ ;  /* 0x0000000105067890 */ /* 0x000fe4000fffe0ff */
[----:B------:R-:W-:Y:S02]  /*1bb0*/  ULEA UR16, UR5, UR4, 0xe ;  /* 0x0000000405107291 */ /* 0x000fe4000f8e70ff */
[----:B------:R-:W-:Y:S02]  /*1bc0*/  UISETP.NE.AND UP0, UPT, UR6, 0x4, UPT ;  /* 0x000000040600788c */ /* 0x000fe4000bf05270 */
[----:B------:R-:W-:Y:S02]  /*1bd0*/  UIADD3 UR24, UP1, UPT, UR28, 0x80, URZ ;  /* 0x000000801c187890 */ /* 0x000fe4000ff3e0ff */
[----:B------:R-:W-:Y:S02]  /*1be0*/  USEL UR8, URZ, 0x1, UP0 ;  /* 0x00000001ff087887 */ /* 0x000fe40008000000 */
[----:B------:R-:W-:Y:S02]  /*1bf0*/  USEL UR6, UR6, URZ, UP0 ;  /* 0x000000ff06067287 */ /* 0x000fe40008000000 */
[----:B------:R-:W-:Y:S02]  /*1c00*/  USHF.L.U32 UR18, UR13, 0x6, URZ ;  /* 0x000000060d127899 */ /* 0x000fe400080006ff */
[----:B------:R-:W-:Y:S01]  /*1c10*/  ULEA UR7, UR6, UR4, 0x3 ;  /* 0x0000000406077291 */ /* 0x000fe2000f8e18ff */
[----:B------:R-:W-:Y:S01]  /*1c20*/  LOP3.LUT R12, R12, UR8, RZ, 0x3c, !PT ;  /* 0x000000080c0c7c12 */ /* 0x000fe2000f8e3cff */
[----:B------:R-:W-:Y:S02]  /*1c30*/  UIADD3 UR16, UPT, UPT, UR16, 0x14400, URZ ;  /* 0x0001440010107890 */ /* 0x000fe4000fffe0ff */
[----:B------:R-:W-:Y:S01]  /*1c40*/  UIADD3.X UR25, UPT, UPT, URZ, UR29, URZ, UP1, !UPT ;  /* 0x0000001dff197290 */ /* 0x000fe20008ffe4ff */
[----:B-1----:R-:W-:Y:S01]  /*1c50*/  SHF.L.U32 R0, R12, 0x1f, RZ ;  /* 0x0000001f0c007819 */ /* 0x002fe200000006ff */
[----:B------:R-:W-:Y:S02]  /*1c60*/  UIMAD UR8, UR5, 0x5000, UR4 ;  /* 0x00005000050878a4 */ /* 0x000fe4000f8e0204 */
[----:B------:R-:W-:Y:S01]  /*1c70*/  UIADD3 UR22, UP0, UPT, UR28, 0x180, URZ ;  /* 0x000001801c167890 */ /* 0x000fe2000ff1e0ff */
[----:B------:R3:W4:Y:S01]  /*1c80*/  SYNCS.PHASECHK.TRANS64.TRYWAIT P0, [UR7+0x20], R0 ;  /* 0x00002000ff0075a7 */ /* 0x0007220008001107 */
[----:B------:R-:W-:Y:S01]  /*1c90*/  UIADD3 UR8, UPT, UPT, UR8, 0x24400, URZ ;  /* 0x0002440008087890 */ /* 0x000fe2000fffe0ff */
[----:B------:R-:W-:Y:S01]  /*1ca0*/  UMOV UR30, 0x0 ;  /* 0x00000000001e7882 */ /* 0x000fe20000000000 */
[----:B------:R-:W-:Y:S01]  /*1cb0*/  UMOV UR31, 0x10000000 ;  /* 0x10000000001f7882 */ /* 0x000fe20000000000 */
[----:B------:R-:W-:Y:S01]  /*1cc0*/  UMOV UR19, UR35 ;  /* 0x0000002300137c82 */ /* 0x000fe20008000000 */
[----:B------:R-:W-:Y:S01]  /*1cd0*/  UMOV UR20, UR36 ;  /* 0x0000002400147c82 */ /* 0x000fe20008000000 */
[----:B------:R-:W-:Y:S01]  /*1ce0*/  UIADD3.X UR23, UPT, UPT, URZ, UR29, URZ, UP0, !UPT ;  /* 0x0000001dff177290 */ /* 0x000fe200087fe4ff */
[----:B------:R3:W-:Y:S01]  /*1cf0*/  UTMALDG.3D [UR16], [UR24], desc[UR30] ;  /* 0x00001e10180075b4 */ /* 0x0007e20008011000 */
[----:B------:R-:W-:Y:S01]  /*1d00*/  UIADD3 UR13, UPT, UPT, UR13, 0x1, URZ ;  /* 0x000000010d0d7890 */ /* 0x000fe2000fffe0ff */
[----:B------:R-:W-:Y:S01]  /*1d10*/  UMOV UR12, UR36 ;  /* 0x00000024000c7c82 */ /* 0x000fe20008000000 */
[----:B------:R-:W-:Y:S01]  /*1d20*/  UMOV UR9, UR17 ;  /* 0x0000001100097c82 */ /* 0x000fe20008000000 */
[----:B------:R-:W-:Y:S01]  /*1d30*/  UMOV UR10, UR18 ;  /* 0x00000012000a7c82 */ /* 0x000fe20008000000 */
[----:B------:R-:W-:Y:S03]  /*1d40*/  UISETP.NE.AND UP0, UPT, UR13, UR26, UPT ;  /* 0x0000001a0d00728c */ /* 0x000fe6000bf05270 */
[----:B------:R3:W-:Y:S01]  /*1d50*/  UTMALDG.3D [UR8], [UR22], desc[UR30] ;  /* 0x00001e08160075b4 */ /* 0x0007e20008011000 */
[----:B------:R-:W-:Y:S05]  /*1d60*/  UMOV UR5, UR6 ;  /* 0x0000000600057c82 */ /* 0x000fea0008000000 */
[----:B------:R-:W-:Y:S05]  /*1d70*/  BRA.U UP0, `(.L_x_31) ;  /* 0xfffffffd005c7547 */ /* 0x000fea000b83ffff */
.L_x_26:
[C---:B------:R-:W-:Y:S01]  /*1d80*/  LEA R3, R11.reuse, UR4, 0x3 ;  /* 0x000000040b037c11 */ /* 0x040fe2000f8e18ff */
[----:B------:R-:W-:Y:S01]  /*1d90*/  NOP ;  /* 0x0000000000007918 */ /* 0x000fe20000000000 */
[----:B-1-3--:R-:W-:Y:S02]  /*1da0*/  SHF.L.U32 R0, R10, 0x1f, RZ ;  /* 0x0000001f0a007819 */ /* 0x00afe400000006ff */
[----:B------:R-:W-:Y:S02]  /*1db0*/  LEA R4, R11, UR4, 0x4 ;  /* 0x000000040b047c11 */ /* 0x000fe4000f8e20ff */
[----:B--2-4-:R-:W1:Y:S02]  /*1dc0*/  SYNCS.PHASECHK.TRANS64.TRYWAIT P0, [R3+URZ+0x70], R0 ;  /* 0x00007000030075a7 */ /* 0x014e6400080011ff */
[----:B-1----:R-:W-:Y:S05]  /*1dd0*/  @!P0 BRA `(.L_x_32) ;  /* 0x0000007c00008947 */ /* 0x002fea0003800000 */
.L_x_108:
[----:B------:R-:W2:Y:S01]  /*1de0*/  LDS.128 R4, [R4+0xf0] ;  /* 0x0000f00004047984 */ /* 0x000ea20000000c00 */
[----:B------:R-:W-:Y:S01]  /*1df0*/  UISETP.GE.AND UP0, UPT, UR21, 0x1, UPT ;  /* 0x000000011500788c */ /* 0x000fe2000bf06270 */
[----:B------:R-:W-:Y:S01]  /*1e00*/  @!PT LDS RZ, [RZ] ;  /* 0x00000000fffff984 */ /* 0x000fe20000000800 */
[----:B------:R-:W-:Y:S01]  /*1e10*/  @!PT LDS RZ, [RZ] ;  /* 0x00000000fffff984 */ /* 0x000fe20000000800 */
[----:B------:R-:W-:Y:S01]  /*1e20*/  @!PT LDS RZ, [RZ] ;  /* 0x00000000fffff984 */ /* 0x000fe20000000800 */
[----:B------:R-:W-:Y:S01]  /*1e30*/  @!PT LDS RZ, [RZ] ;  /* 0x00000000fffff984 */ /* 0x000fe20000000800 */
[----:B------:R3:W-:Y:S06]  /*1e40*/  MEMBAR.ALL.CTA ;  /* 0x0000000000007992 */ /* 0x0007ec0000008000 */
[----:B---3--:R-:W3:Y:S01]  /*1e50*/  FENCE.VIEW.ASYNC.S ;  /* 0x00000000000073c6 */ /* 0x008ee20000000000 */
[----:B--2---:R-:W-:-:S13]  /*1e60*/  LOP3.LUT P0, RZ, R6, 0x1, RZ, 0xc0, !PT ;  /* 0x0000000106ff7812 */ /* 0x004fda000780c0ff */
[----:B---3--:R-:W-:Y:S01]  /*1e70*/  VOTEU.ANY UP1, P0 ;  /* 0x0000000000ff7886 */ /* 0x008fe20000020100 */
[----:B------:R-:W-:-:S13]  /*1e80*/  PLOP3.LUT P0, PT, PT, PT, UP1, 0x80, 0x8 ;  /* 0x000000000008781c */ /* 0x000fda0003f0f018 */
[----:B-1----:R-:W-:Y:S02]  /*1e90*/  @P0 LOP3.LUT R0, R5, 0xffff, RZ, 0xc0, !PT ;  /* 0x0000ffff05000812 */ /* 0x002fe400078ec0ff */
[----:B------:R-:W-:Y:S02]  /*1ea0*/  @P0 MOV R2, R4 ;  /* 0x0000000400020202 */ /* 0x000fe40000000f00 */
[----:B------:R-:W-:Y:S01]  /*1eb0*/  @P0 R2UR UR7, R0 ;  /* 0x00000000000702ca */ /* 0x000fe200000e0000 */
[----:B------:R-:W-:Y:S01]  /*1ec0*/  VIADD R0, R3, 0x80 ;  /* 0x0000008003007836 */ /* 0x000fe20000000000 */
[----:B------:R-:W-:Y:S02]  /*1ed0*/  @P0 SHF.R.U32.HI R4, RZ, 0x10, R5 ;  /* 0x00000010ff040819 */ /* 0x000fe40000011605 */
[----:B------:R-:W-:Y:S02]  /*1ee0*/  @P0 R2UR UR8, R2 ;  /* 0x00000000020802ca */ /* 0x000fe400000e0000 */
[----:B------:R-:W-:-:S02]  /*1ef0*/  PRMT R0, RZ, 0x654, R0 ;  /* 0x00000654ff007816 */ /* 0x000fc40000000000 */
[----:B------:R-:W-:Y:S02]  /*1f00*/  @P0 R2UR UR5, R4 ;  /* 0x00000000040502ca */ /* 0x000fe400000e0000 */
[----:B------:R1:W-:Y:S03]  /*1f10*/  SYNCS.ARRIVE.TRANS64.RED.A1T0 RZ, [R0+URZ], RZ ;  /* 0x000000ff00ff79a7 */ /* 0x0003e600081004ff */
[----:B------:R-:W-:-:S04]  /*1f20*/  @UP1 UMOV UR37, UR7 ;  /* 0x0000000700251c82 */ /* 0x000fc80008000000 */
[----:B------:R-:W-:-:S04]  /*1f30*/  @UP1 UMOV UR38, UR8 ;  /* 0x0000000800261c82 */ /* 0x000fc80008000000 */
[----:B------:R-:W-:Y:S01]  /*1f40*/  @UP1 UMOV UR36, UR5 ;  /* 0x0000000500241c82 */ /* 0x000fe20008000000 */
[----:B------:R-:W-:Y:S05]  /*1f50*/  BRA.U !UP0, `(.L_x_33) ;  /* 0x0000000108d47547 */ /* 0x000fea000b800000 */
[----:B------:R-:W2:Y:S01]  /*1f60*/  LDCU.128 UR24, c[0x0][0xb10] ;  /* 0x00016200ff1877ac */ /* 0x000ea20008000c00 */
[----:B------:R-:W3:Y:S01]  /*1f70*/  LDCU UR22, c[0x0][0xb20] ;  /* 0x00016400ff1677ac */ /* 0x000ee20008000800 */
[----:B------:R-:W4:Y:S01]  /*1f80*/  LDCU UR20, c[0x0][0xb0c] ;  /* 0x00016180ff1477ac */ /* 0x000f220008000800 */
[----:B------:R-:W1:Y:S01]  /*1f90*/  LDCU.64 UR10, c[0x0][0xb28] ;  /* 0x00016500ff0a77ac */ /* 0x000e620008000a00 */
[----:B------:R-:W-:Y:S02]  /*1fa0*/  UISETP.NE.AND UP3, UPT, UR21, 0x1, UPT ;  /* 0x000000011500788c */ /* 0x000fe4000bf65270 */
[----:B--2---:R-:W-:Y:S02]  /*1fb0*/  UIMAD.WIDE.U32 UR8, UR39, UR27, URZ ;  /* 0x0000001b270872a5 */ /* 0x004fe4000f8e00ff */
[----:B------:R-:W-:Y:S02]  /*1fc0*/  UIMAD.WIDE.U32 UR12, UR40, UR24, URZ ;  /* 0x00000018280c72a5 */ /* 0x000fe4000f8e00ff */
[----:B------:R-:W-:-:S02]  /*1fd0*/  UISETP.NE.AND UP0, UPT, UR26, 0x1, UPT ;  /* 0x000000011a00788c */ /* 0x000fc4000bf05270 */
[----:B------:R-:W-:Y:S01]  /*1fe0*/  UIMAD.WIDE.U32 UR18, UR37, UR27, URZ ;  /* 0x0000001b251272a5 */ /* 0x000fe2000f8e00ff */
[----:B------:R-:W-:Y:S02]  /*1ff0*/  UMOV UR8, UR9 ;  /* 0x0000000900087c82 */ /* 0x000fe40008000000 */
[----:B------:R-:W-:Y:S01]  /*2000*/  UMOV UR5, UR13 ;  /* 0x0000000d00057c82 */ /* 0x000fe20008000000 */
[----:B---3--:R-:W-:Y:S02]  /*2010*/  USHF.R.U32.HI UR8, URZ, UR22, UR8 ;  /* 0x00000016ff087299 */ /* 0x008fe40008011608 */
[----:B----4-:R-:W-:Y:S02]  /*2020*/  UISETP.NE.AND UP2, UPT, UR20, 0x1, UPT ;  /* 0x000000011400788c */ /* 0x010fe4000bf45270 */
[----:B------:R-:W-:Y:S02]  /*2030*/  USHF.R.U32.HI UR5, URZ, UR25, UR5 ;  /* 0x00000019ff057299 */ /* 0x000fe40008011605 */
[----:B------:R-:W-:-:S02]  /*2040*/  USEL UR7, UR39, UR8, !UP0 ;  /* 0x0000000827077287 */ /* 0x000fc4000c000000 */
[----:B------:R-:W-:Y:S02]  /*2050*/  USEL UR8, UR40, UR5, !UP2 ;  /* 0x0000000528087287 */ /* 0x000fe4000d000000 */
[----:B-1----:R-:W-:Y:S01]  /*2060*/  UIMAD.WIDE.U32 UR12, UR7, UR10, URZ ;  /* 0x0000000a070c72a5 */ /* 0x002fe2000f8e00ff */
[----:B------:R-:W-:Y:S01]  /*2070*/  UMOV UR5, UR19 ;  /* 0x0000001300057c82 */ /* 0x000fe20008000000 */
[----:B------:R-:W-:Y:S02]  /*2080*/  UIMAD.WIDE.U32 UR16, UR38, UR24, URZ ;  /* 0x00000018261072a5 */ /* 0x000fe4000f8e00ff */
[----:B------:R-:W-:-:S03]  /*2090*/  UIMAD.WIDE.U32 UR18, UR8, UR10, URZ ;  /* 0x0000000a081272a5 */ /* 0x000fc6000f8e00ff */
[----:B------:R-:W-:Y:S01]  /*20a0*/  UMOV UR12, UR13 ;  /* 0x0000000d000c7c82 */ /* 0x000fe20008000000 */
[----:B------:R-:W-:Y:S02]  /*20b0*/  USHF.R.U32.HI UR5, URZ, UR22, UR5 ;  /* 0x00000016ff057299 */ /* 0x000fe40008011605 */
[----:B------:R-:W-:Y:S01]  /*20c0*/  @UP3 USHF.R.U32.HI UR7, URZ, UR11, UR12 ;  /* 0x0000000bff073299 */ /* 0x000fe2000801160c */
[----:B------:R-:W-:Y:S01]  /*20d0*/  UMOV UR16, UR17 ;  /* 0x0000001100107c82 */ /* 0x000fe20008000000 */
[----:B------:R-:W-:Y:S01]  /*20e0*/  UMOV UR18, UR19 ;  /* 0x0000001300127c82 */ /* 0x000fe20008000000 */
[----:B------:R-:W-:Y:S02]  /*20f0*/  USHF.R.U32.HI UR25, URZ, UR25, UR16 ;  /* 0x00000019ff197299 */ /* 0x000fe40008011610 */
[----:B------:R-:W-:Y:S02]  /*2100*/  USEL UR5, UR37, UR5, !UP0 ;  /* 0x0000000525057287 */ /* 0x000fe4000c000000 */
[----:B------:R-:W-:-:S02]  /*2110*/  @UP3 USHF.R.U32.HI UR8, URZ, UR11, UR18 ;  /* 0x0000000bff083299 */ /* 0x000fc40008011612 */
[----:B------:R-:W-:Y:S02]  /*2120*/  UIMAD UR9, UR21, UR7, URZ ;  /* 0x00000007150972a4 */ /* 0x000fe4000f8e02ff */
[----:B------:R-:W-:Y:S02]  /*2130*/  USEL UR7, UR38, UR25, !UP2 ;  /* 0x0000001926077287 */ /* 0x000fe4000d000000 */
[----:B------:R-:W-:Y:S02]  /*2140*/  UIMAD UR12, UR21, UR8, URZ ;  /* 0x00000008150c72a4 */ /* 0x000fe4000f8e02ff */
[----:B------:R-:W-:Y:S02]  /*2150*/  UISETP.GE.AND UP0, UPT, UR5, UR9, UPT ;  /* 0x000000090500728c */ /* 0x000fe4000bf06270 */
[----:B------:R-:W-:Y:S02]  /*2160*/  UIMAD.WIDE.U32 UR16, UR5, UR10, URZ ;  /* 0x0000000a051072a5 */ /* 0x000fe4000f8e00ff */
[----:B------:R-:W-:-:S02]  /*2170*/  UISETP.GE.OR UP0, UPT, UR7, UR12, UP0 ;  /* 0x0000000c0700728c */ /* 0x000fc40008706670 */
        /* <DEDUP_REMOVED lines=19> */
.L_x_33:
[----:B------:R-:W2:Y:S02]  /*22b0*/  LDCU UR5, c[0x0][0xb30] ;  /* 0x00016600ff0577ac */ /* 0x000ea40008000800 */
[----:B--2---:R-:W-:-:S09]  /*22c0*/  UISETP.NE.AND UP0, UPT, UR5, 0x1, UPT ;  /* 0x000000010500788c */ /* 0x004fd2000bf05270 */
[----:B------:R-:W-:Y:S05]  /*22d0*/  BRA.U UP0, `(.L_x_34) ;  /* 0x0000000100447547 */ /* 0x000fea000b800000 */
[----:B------:R-:W2:Y:S01]  /*22e0*/  LDCU.128 UR16, c[0x0][0xb10] ;  /* 0x00016200ff1077ac */ /* 0x000ea20008000c00 */
[----:B------:R-:W3:Y:S01]  /*22f0*/  LDCU UR12, c[0x0][0xb0c] ;  /* 0x00016180ff0c77ac */ /* 0x000ee20008000800 */
[----:B------:R-:W4:Y:S01]  /*2300*/  LDCU UR13, c[0x0][0xb20] ;  /* 0x00016400ff0d77ac */ /* 0x000f220008000800 */
[----:B--2---:R-:W-:Y:S02]  /*2310*/  UIMAD.WIDE.U32 UR10, UR38, UR16, URZ ;  /* 0x00000010260a72a5 */ /* 0x004fe4000f8e00ff */
[----:B------:R-:W-:Y:S02]  /*2320*/  UIMAD.WIDE.U32 UR8, UR37, UR19, URZ ;  /* 0x00000013250872a5 */ /* 0x000fe4000f8e00ff */
[----:B---3--:R-:W-:Y:S02]  /*2330*/  UISETP.NE.AND UP2, UPT, UR12, 0x1, UPT ;  /* 0x000000010c00788c */ /* 0x008fe4000bf45270 */
[----:B------:R-:W-:Y:S01]  /*2340*/  UISETP.NE.AND UP0, UPT, UR18, 0x1, UPT ;  /* 0x000000011200788c */ /* 0x000fe2000bf05270 */
[----:B------:R-:W-:-:S02]  /*2350*/  UMOV UR7, UR11 ;  /* 0x0000000b00077c82 */ /* 0x000fc40008000000 */
[----:B------:R-:W-:Y:S01]  /*2360*/  UMOV UR5, UR9 ;  /* 0x0000000900057c82 */ /* 0x000fe20008000000 */
[----:B------:R-:W-:Y:S02]  /*2370*/  USHF.R.U32.HI UR7, URZ, UR17, UR7 ;  /* 0x00000011ff077299 */ /* 0x000fe40008011607 */
[----:B----4-:R-:W-:Y:S02]  /*2380*/  USHF.R.U32.HI UR5, URZ, UR13, UR5 ;  /* 0x0000000dff057299 */ /* 0x010fe40008011605 */
[----:B------:R-:W-:Y:S02]  /*2390*/  USEL UR7, UR38, UR7, !UP2 ;  /* 0x0000000726077287 */ /* 0x000fe4000d000000 */
[----:B------:R-:W-:-:S04]  /*23a0*/  USEL UR5, UR37, UR5, !UP0 ;  /* 0x0000000525057287 */ /* 0x000fc8000c000000 */
[----:B------:R-:W-:Y:S02]  /*23b0*/  UIADD3 UR8, UPT, UPT, UR7, -UR5, URZ ;  /* 0x8000000507087290 */ /* 0x000fe4000fffe0ff */
[----:B------:R-:W-:Y:S02]  /*23c0*/  UIADD3 UR5, UPT, UPT, -UR7, UR5, URZ ;  /* 0x0000000507057290 */ /* 0x000fe4000fffe1ff */
[----:B------:R-:W-:Y:S02]  /*23d0*/  UIMAD UR37, UR8, UR18, UR37 ;  /* 0x00000012082572a4 */ /* 0x000fe4000f8e0225 */
[----:B------:R-:W-:-:S12]  /*23e0*/  UIMAD UR38, UR5, UR12, UR38 ;  /* 0x0000000c052672a4 */ /* 0x000fd8000f8e0226 */
.L_x_34:
[----:B------:R-:W-:Y:S01]  /*23f0*/  VIADD R11, R11, 0x1 ;  /* 0x000000010b0b7836 */ /* 0x000fe20000000000 */
[----:B------:R-:W-:Y:S01]  /*2400*/  PLOP3.LUT P1, PT, PT, PT, PT, 0x80, 0x8 ;  /* 0x000000000008781c */ /* 0x000fe20003f2f070 */
[----:B------:R-:W-:Y:S02]  /*2410*/  UIADD3 UR47, UPT, UPT, UR38, UR62, URZ ;  /* 0x0000003e262f7290 */ /* 0x000fe4000fffe0ff */
[----:B------:R-:W-:Y:S01]  /*2420*/  UIADD3 UR48, UPT, UPT, UR37, UR61, URZ ;  /* 0x0000003d25307290 */ /* 0x000fe2000fffe0ff */
[----:B------:R-:W-:-:S04]  /*2430*/  ISETP.NE.AND P0, PT, R11, 0x2, PT ;  /* 0x000000020b00780c */ /* 0x000fc80003f05270 */
[----:B-1----:R-:W-:Y:S02]  /*2440*/  SEL R0, RZ, 0x1, P0 ;  /* 0x00000001ff007807 */ /* 0x002fe40000000000 */
[----:B------:R-:W-:Y:S02]  /*2450*/  SEL R11, R11, RZ, P0 ;  /* 0x000000ff0b0b7207 */ /* 0x000fe40000000000 */
[----:B------:R-:W-:Y:S01]  /*2460*/  LOP3.LUT R10, R10, R0, RZ, 0x3c, !PT ;  /* 0x000000000a0a7212 */ /* 0x000fe200078e3cff */
[----:B------:R-:W-:Y:S06]  /*2470*/  BRA.U UP1, `(.L_x_35) ;  /* 0xfffffff1016c7547 */ /* 0x000fec000b83ffff */
[----:B------:R-:W-:Y:S01]  /*2480*/  UIADD3 UR7, UPT, UPT, UR4, 0x20, URZ ;  /* 0x0000002004077890 */ /* 0x000fe2000fffe0ff */
[----:B------:R-:W-:-:S03]  /*2490*/  SHF.L.U32 R2, R12, 0x1f, RZ ;  /* 0x0000001f0c027819 */ /* 0x000fc600000006ff */
[----:B------:R-:W-:-:S09]  /*24a0*/  ULEA UR4, UR6, UR7, 0x3 ;  /* 0x0000000706047291 */ /* 0x000fd2000f8e18ff */
[----:B------:R-:W1:Y:S02]  /*24b0*/  SYNCS.PHASECHK.TRANS64.TRYWAIT P0, [UR4], R2 ;  /* 0x00000002ff0075a7 */ /* 0x000e640008001104 */
[----:B-1----:R-:W-:Y:S05]  /*24c0*/  @!P0 BRA `(.L_x_36) ;  /* 0x0000007400588947 */ /* 0x002fea0003800000 */
.L_x_110:
[----:B------:R-:W-:-:S04]  /*24d0*/  UIADD3 UR4, UPT, UPT, UR6, 0x1, URZ ;  /* 0x0000000106047890 */ /* 0x000fc8000fffe0ff */
[----:B------:R-:W-:-:S04]  /*24e0*/  UISETP.NE.AND UP0, UPT, UR4, 0x4, UPT ;  /* 0x000000040400788c */ /* 0x000fc8000bf05270 */
[----:B------:R-:W-:Y:S02]  /*24f0*/  USEL UR6, URZ, 0x1, UP0 ;  /* 0x00000001ff067887 */ /* 0x000fe40008000000 */
[----:B------:R-:W-:-:S04]  /*2500*/  USEL UR4, UR4, URZ, UP0 ;  /* 0x000000ff04047287 */ /* 0x000fc80008000000 */
[----:B------:R-:W-:Y:S01]  /*2510*/  ULEA UR5, UR4, UR7, 0x3 ;  /* 0x0000000704057291 */ /* 0x000fe2000f8e18ff */
[----:B-1----:R-:W-:-:S04]  /*2520*/  LOP3.LUT R2, R12, UR6, RZ, 0x3c, !PT ;  /* 0x000000060c027c12 */ /* 0x002fc8000f8e3cff */
[----:B------:R-:W-:-:S04]  /*2530*/  SHF.L.U32 R3, R2, 0x1f, RZ ;  /* 0x0000001f02037819 */ /* 0x000fc800000006ff */
[----:B------:R-:W1:Y:S02]  /*2540*/  SYNCS.PHASECHK.TRANS64.TRYWAIT P0, [UR5], R3 ;  /* 0x00000003ff0075a7 */ /* 0x000e640008001105 */
[----:B-1----:R-:W-:Y:S05]  /*2550*/  @!P0 BRA `(.L_x_37) ;  /* 0x00000074004c8947 */ /* 0x002fea0003800000 */
.L_x_112:
[----:B------:R-:W-:-:S04]  /*2560*/  UIADD3 UR4, UPT, UPT, UR4, 0x1, URZ ;  /* 0x0000000104047890 */ /* 0x000fc8000fffe0ff */
[----:B------:R-:W-:-:S04]  /*2570*/  UISETP.NE.AND UP0, UPT, UR4, 0x4, UPT ;  /* 0x000000040400788c */ /* 0x000fc8000bf05270 */
[----:B------:R-:W-:Y:S02]  /*2580*/  USEL UR6, URZ, 0x1, UP0 ;  /* 0x00000001ff067887 */ /* 0x000fe40008000000 */
[----:B------:R-:W-:-:S04]  /*2590*/  USEL UR4, UR4, URZ, UP0 ;  /* 0x000000ff04047287 */ /* 0x000fc80008000000 */
[----:B------:R-:W-:Y:S01]  /*25a0*/  ULEA UR5, UR4, UR7, 0x3 ;  /* 0x0000000704057291 */ /* 0x000fe2000f8e18ff */
[----:B------:R-:W-:-:S04]  /*25b0*/  LOP3.LUT R2, R2, UR6, RZ, 0x3c, !PT ;  /* 0x0000000602027c12 */ /* 0x000fc8000f8e3cff */
[----:B-1----:R-:W-:-:S04]  /*25c0*/  SHF.L.U32 R3, R2, 0x1f, RZ ;  /* 0x0000001f02037819 */ /* 0x002fc800000006ff */
[----:B------:R-:W1:Y:S02]  /*25d0*/  SYNCS.PHASECHK.TRANS64.TRYWAIT P0, [UR5], R3 ;  /* 0x00000003ff0075a7 */ /* 0x000e640008001105 */
[----:B-1----:R-:W-:Y:S05]  /*25e0*/  @!P0 BRA `(.L_x_38) ;  /* 0x0000007400408947 */ /* 0x002fea0003800000 */
.L_x_114:
[----:B------:R-:W-:-:S04]  /*25f0*/  UIADD3 UR4, UPT, UPT, UR4, 0x1, URZ ;  /* 0x0000000104047890 */ /* 0x000fc8000fffe0ff */
[----:B------:R-:W-:-:S04]  /*2600*/  UISETP.NE.AND UP0, UPT, UR4, 0x4, UPT ;  /* 0x000000040400788c */ /* 0x000fc8000bf05270 */
[----:B------:R-:W-:Y:S02]  /*2610*/  USEL UR5, URZ, 0x1, UP0 ;  /* 0x00000001ff057887 */ /* 0x000fe40008000000 */
[----:B------:R-:W-:-:S04]  /*2620*/  USEL UR4, UR4, URZ, UP0 ;  /* 0x000000ff04047287 */ /* 0x000fc80008000000 */
[----:B------:R-:W-:Y:S01]  /*2630*/  ULEA UR4, UR4, UR7, 0x3 ;  /* 0x0000000704047291 */ /* 0x000fe2000f8e18ff */
[----:B------:R-:W-:-:S04]  /*2640*/  LOP3.LUT R2, R2, UR5, RZ, 0x3c, !PT ;  /* 0x0000000502027c12 */ /* 0x000fc8000f8e3cff */
[----:B------:R-:W-:Y:S01]  /*2650*/  SHF.L.U32 R2, R2, 0x1f, RZ ;  /* 0x0000001f02027819 */ /* 0x000fe200000006ff */
[----:B-1----:R-:W-:-:S07]  /*2660*/  IMAD.U32 R0, RZ, RZ, UR4 ;  /* 0x00000004ff007e24 */ /* 0x002fce000f8e00ff */
.L_x_39:
[----:B-1----:R1:W2:Y:S02]  /*2670*/  SYNCS.PHASECHK.TRANS64.TRYWAIT P0, [R0+URZ], R2 ;  /* 0x00000002000075a7 */ /* 0x0022a400080011ff */
[----:B--2---:R-:W-:Y:S05]  /*2680*/  @!P0 NANOSLEEP.SYNCS 0x989680 ;  /* 0x009896800000895d */ /* 0x004fea0003900000 */
[----:B------:R-:W2:Y:S02]  /*2690*/  @!P0 SYNCS.PHASECHK.TRANS64 P0, [R0+URZ], R2 ;  /* 0x00000002000085a7 */ /* 0x000ea400080010ff */
[----:B--2---:R-:W-:Y:S05]  /*26a0*/  @P0 EXIT ;  /* 0x000000000000094d */ /* 0x004fea0003800000 */
[----:B------:R-:W-:Y:S05]  /*26b0*/  BRA `(.L_x_39) ;  /* 0xfffffffc00ec7947 */ /* 0x000fea000383ffff */
.L_x_17:
[----:B------:R-:W-:-:S04]  /*26c0*/  UISETP.NE.AND UP0, UPT, UR15, URZ, UPT ;  /* 0x000000ff0f00728c */ /* 0x000fc8000bf05270 */
[----:B------:R-:W-:-:S09]  /*26d0*/  UISETP.NE.OR UP0, UPT, UR18, 0x1, UP0 ;  /* 0x000000011200788c */ /* 0x000fd20008705670 */
[----:B------:R-:W-:Y:S05]  /*26e0*/  BRA.U UP0, `(.L_x_40) ;  /* 0x0000000500487547 */ /* 0x000fea000b800000 */
[----:B------:R-:W-:Y:S01]  /*26f0*/  ISETP.NE.AND P2, PT, R0, RZ, PT ;  /* 0x000000ff0000720c */ /* 0x000fe20003f45270 */
[----:B------:R-:W-:Y:S01]  /*2700*/  IMAD.MOV.U32 R12, RZ, RZ, 0x1 ;  /* 0x00000001ff0c7424 */ /* 0x000fe200078e00ff */
[----:B------:R-:W-:Y:S02]  /*2710*/  CS2R R10, SRZ ;  /* 0x00000000000a7805 */ /* 0x000fe4000001ff00 */
[----:B------:R-:W-:Y:S01]  /*2720*/  CS2R R8, SRZ ;  /* 0x0000000000087805 */ /* 0x000fe2000001ff00 */
[----:B------:R-:W-:Y:S01]  /*2730*/  UMOV UR4, 0x400 ;  /* 0x0000040000047882 */ /* 0x000fe20000000000 */
[----:B------:R-:W-:Y:S01]  /*2740*/  UMOV UR5, URZ ;  /* 0x000000ff00057c82 */ /* 0x000fe20008000000 */
[----:B------:R-:W-:-:S12]  /*2750*/  ULEA UR15, UR15, UR4, 0x18 ;  /* 0x000000040f0f7291 */ /* 0x000fd8000f8ec0ff */
.L_x_44:
[----:B------:R-:W-:Y:S02]  /*2760*/  LEA R2, R8, UR15, 0x3 ;  /* 0x0000000f08027c11 */ /* 0x000fe4000f8e18ff */
[----:B------:R-:W-:-:S03]  /*2770*/  SHF.L.U32 R4, R9, 0x1f, RZ ;  /* 0x0000001f09047819 */ /* 0x000fc600000006ff */
[----:B------:R-:W-:Y:S01]  /*2780*/  VIADD R5, R2, 0xd0 ;  /* 0x000000d002057836 */ /* 0x000fe20000000000 */
[----:B------:R-:W2:Y:S02]  /*2790*/  SYNCS.PHASECHK.TRANS64.TRYWAIT P0, [R2+URZ+0xc0], R4 ;  /* 0x0000c004020075a7 */ /* 0x000ea400080011ff */
[----:B--2---:R-:W-:Y:S05]  /*27a0*/  @!P0 BRA `(.L_x_41) ;  /* 0x0000007000e88947 */ /* 0x004fea0003800000 */
.L_x_115:
[----:B------:R-:W-:Y:S01]  /*27b0*/  ULEA UR4, UR5, UR15, 0x3 ;  /* 0x0000000f05047291 */ /* 0x000fe2000f8e18ff */
[----:B--2---:R-:W-:Y:S01]  /*27c0*/  PRMT R2, RZ, 0x654, R5 ;  /* 0x00000654ff027816 */ /* 0x004fe20000000005 */
[----:B------:R-:W-:Y:S01]  /*27d0*/  @!P2 IMAD.MOV.U32 R4, RZ, RZ, 0x10 ;  /* 0x00000010ff04a424 */ /* 0x000fe200078e00ff */
[----:B------:R-:W-:Y:S01]  /*27e0*/  SHF.L.U32 R5, R12, 0x1f, RZ ;  /* 0x0000001f0c057819 */ /* 0x000fe200000006ff */
[----:B------:R-:W-:Y:S01]  /*27f0*/  UIADD3 UR6, UPT, UPT, UR4, 0x70, URZ ;  /* 0x0000007004067890 */ /* 0x000fe2000fffe0ff */
[----:B------:R2:W-:Y:S05]  /*2800*/  SYNCS.ARRIVE.TRANS64.RED.A1T0 RZ, [R2+URZ], RZ ;  /* 0x000000ff02ff79a7 */ /* 0x0005ea00081004ff */
[----:B------:R-:W-:Y:S01]  /*2810*/  IMAD.U32 R6, RZ, RZ, UR6 ;  /* 0x00000006ff067e24 */ /* 0x000fe2000f8e00ff */
[----:B------:R-:W3:Y:S04]  /*2820*/  SYNCS.PHASECHK.TRANS64.TRYWAIT P0, [UR4+0x80], R5 ;  /* 0x00008005ff0075a7 */ /* 0x000ee80008001104 */
[----:B------:R-:W-:Y:S01]  /*2830*/  PRMT R6, R0, 0x654, R6 ;  /* 0x0000065400067816 */ /* 0x000fe20000000006 */
[----:B--23--:R-:W-:Y:S06]  /*2840*/  @!P0 BRA `(.L_x_42) ;  /* 0x0000007000d48947 */ /* 0x00cfec0003800000 */
.L_x_117:
[----:B------:R-:W-:Y:S01]  /*2850*/  ULEA UR6, UR5, UR15, 0x4 ;  /* 0x0000000f05067291 */ /* 0x000fe2000f8e20ff */
[----:B------:R-:W-:Y:S01]  /*2860*/  SEL R3, R6, R3, !P2 ;  /* 0x0000000306037207 */ /* 0x000fe20005000000 */
[----:B------:R-:W-:Y:S01]  /*2870*/  UIADD3 UR7, UPT, UPT, UR4, 0x70, URZ ;  /* 0x0000007004077890 */ /* 0x000fe2000fffe0ff */
[----:B--2---:R-:W-:Y:S01]  /*2880*/  LEA R2, R11, UR15, 0x3 ;  /* 0x0000000f0b027c11 */ /* 0x004fe2000f8e18ff */
[----:B------:R-:W-:Y:S01]  /*2890*/  UIADD3 UR6, UPT, UPT, UR6, 0xf0, URZ ;  /* 0x000000f006067890 */ /* 0x000fe2000fffe0ff */
[----:B------:R2:W-:Y:S01]  /*28a0*/  @!P2 SYNCS.ARRIVE.TRANS64.RED RZ, [R3+URZ], R4 ;  /* 0x0000000403ffa9a7 */ /* 0x0005e200080004ff */
[----:B------:R-:W-:Y:S01]  /*28b0*/  UIADD3 UR4, UPT, UPT, UR5, 0x1, URZ ;  /* 0x0000000105047890 */ /* 0x000fe2000fffe0ff */
[----:B------:R-:W-:-:S03]  /*28c0*/  VIADD R8, R8, 0x1 ;  /* 0x0000000108087836 */ /* 0x000fc60000000000 */
[----:B------:R-:W-:Y:S02]  /*28d0*/  UISETP.NE.AND UP0, UPT, UR4, 0x2, UPT ;  /* 0x000000020400788c */ /* 0x000fe4000bf05270 */
[----:B------:R-:W-:Y:S01]  /*28e0*/  ISETP.NE.AND P0, PT, R8, 0x2, PT ;  /* 0x000000020800780c */ /* 0x000fe20003f05270 */
[----:B------:R-:W-:Y:S06]  /*28f0*/  UGETNEXTWORKID.BROADCAST [UR6], [UR7] ;  /* 0x00000000060073ca */ /* 0x000fec0008000100 */
[----:B------:R-:W-:Y:S02]  /*2900*/  USEL UR6, URZ, 0x1, UP0 ;  /* 0x00000001ff067887 */ /* 0x000fe40008000000 */
[----:B------:R-:W-:-:S04]  /*2910*/  USEL UR5, UR4, URZ, UP0 ;  /* 0x000000ff04057287 */ /* 0x000fc80008000000 */
[----:B------:R-:W-:Y:S02]  /*2920*/  LOP3.LUT R12, R12, UR6, RZ, 0x3c, !PT ;  /* 0x000000060c0c7c12 */ /* 0x000fe4000f8e3cff */
[----:B--2---:R-:W-:-:S04]  /*2930*/  SHF.L.U32 R4, R10, 0x1f, RZ ;  /* 0x0000001f0a047819 */ /* 0x004fc800000006ff */
[----:B------:R-:W2:Y:S02]  /*2940*/  SYNCS.PHASECHK.TRANS64.TRYWAIT P1, [R2+URZ+0x70], R4 ;  /* 0x00007004020075a7 */ /* 0x000ea400080211ff */
[----:B--2---:R-:W-:Y:S05]  /*2950*/  @!P1 BRA `(.L_x_43) ;  /* 0x0000007000a89947 */ /* 0x004fea0003800000 */
.L_x_118:
[C---:B--2---:R-:W-:Y:S01]  /*2960*/  LEA R4, R11.reuse, UR15, 0x4 ;  /* 0x0000000f0b047c11 */ /* 0x044fe2000f8e20ff */
[----:B------:R-:W-:Y:S01]  /*2970*/  VIADD R2, R2, 0x80 ;  /* 0x0000008002027836 */ /* 0x000fe20000000000 */
[----:B------:R-:W-:Y:S01]  /*2980*/  SEL R8, R8, RZ, P0 ;  /* 0x000000ff08087207 */ /* 0x000fe20000000000 */
[----:B------:R-:W-:-:S03]  /*2990*/  VIADD R11, R11, 0x1 ;  /* 0x000000010b0b7836 */ /* 0x000fc60000000000 */
[----:B------:R-:W2:Y:S01]  /*29a0*/  LDS.128 R4, [R4+0xf0] ;  /* 0x0000f00004047984 */ /* 0x000ea20000000c00 */
[----:B------:R-:W-:Y:S02]  /*29b0*/  PRMT R2, RZ, 0x654, R2 ;  /* 0x00000654ff027816 */ /* 0x000fe40000000002 */
[C---:B------:R-:W-:Y:S01]  /*29c0*/  ISETP.NE.AND P1, PT, R11.reuse, 0x2, PT ;  /* 0x000000020b00780c */ /* 0x040fe20003f25270 */
[----:B------:R-:W-:Y:S01]  /*29d0*/  @!PT LDS RZ, [RZ] ;  /* 0x00000000fffff984 */ /* 0x000fe20000000800 */
[----:B------:R-:W-:Y:S01]  /*29e0*/  @!PT LDS RZ, [RZ] ;  /* 0x00000000fffff984 */ /* 0x000fe20000000800 */
[----:B------:R-:W-:Y:S01]  /*29f0*/  @!PT LDS RZ, [RZ] ;  /* 0x00000000fffff984 */ /* 0x000fe20000000800 */
[----:B------:R-:W-:Y:S01]  /*2a00*/  @!PT LDS RZ, [RZ] ;  /* 0x00000000fffff984 */ /* 0x000fe20000000800 */
[----:B------:R3:W-:Y:S06]  /*2a10*/  MEMBAR.ALL.CTA ;  /* 0x0000000000007992 */ /* 0x0007ec0000008000 */
[----:B---3--:R-:W3:Y:S01]  /*2a20*/  FENCE.VIEW.ASYNC.S ;  /* 0x00000000000073c6 */ /* 0x008ee20000000000 */
[----:B------:R-:W-:Y:S01]  /*2a30*/  SEL R11, R11, RZ, P1 ;  /* 0x000000ff0b0b7207 */ /* 0x000fe20000800000 */
[----:B---3--:R3:W-:Y:S01]  /*2a40*/  SYNCS.ARRIVE.TRANS64.RED.A1T0 RZ, [R2+URZ], RZ ;  /* 0x000000ff02ff79a7 */ /* 0x0087e200081004ff */
[----:B--2---:R-:W-:-:S02]  /*2a50*/  LOP3.LUT P3, RZ, R6, 0x1, RZ, 0xc0, !PT ;  /* 0x0000000106ff7812 */ /* 0x004fc4000786c0ff */
[----:B------:R-:W-:-:S04]  /*2a60*/  SEL R4, RZ, 0x1, P1 ;  /* 0x00000001ff047807 */ /* 0x000fc80000800000 */
[----:B------:R-:W-:Y:S02]  /*2a70*/  LOP3.LUT R10, R10, R4, RZ, 0x3c, !PT ;  /* 0x000000040a0a7212 */ /* 0x000fe400078e3cff */
[----:B---3--:R-:W-:-:S04]  /*2a80*/  SEL R2, RZ, 0x1, P0 ;  /* 0x00000001ff027807 */ /* 0x008fc80000000000 */
[----:B------:R-:W-:Y:S01]  /*2a90*/  LOP3.LUT R9, R9, R2, RZ, 0x3c, !PT ;  /* 0x0000000209097212 */ /* 0x000fe200078e3cff */
[----:B------:R-:W-:Y:S06]  /*2aa0*/  @P3 BRA `(.L_x_44) ;  /* 0xfffffffc002c3947 */ /* 0x000fec000383ffff */
[----:B------:R-:W-:Y:S01]  /*2ab0*/  ULEA UR4, UR5, UR15, 0x3 ;  /* 0x0000000f05047291 */ /* 0x000fe2000f8e18ff */
[----:B------:R-:W-:-:S08]  /*2ac0*/  SHF.L.U32 R2, R12, 0x1f, RZ ;  /* 0x0000001f0c027819 */ /* 0x000fd000000006ff */
[----:B------:R-:W2:Y:S02]  /*2ad0*/  SYNCS.PHASECHK.TRANS64 P0, [UR4+0x80], R2 ;  /* 0x00008002ff0075a7 */ /* 0x000ea40008001004 */
[----:B--2---:R-:W-:Y:S05]  /*2ae0*/  @P0 BRA `(.L_x_45) ;  /* 0x0000000000080947 */ /* 0x004fea0003800000 */
[----:B------:R-:W2:Y:S02]  /*2af0*/  SYNCS.PHASECHK.TRANS64.TRYWAIT P0, [UR4+0x80], R2 ;  /* 0x00008002ff0075a7 */ /* 0x000ea40008001104 */
[----:B--2---:R-:W-:Y:S05]  /*2b00*/  @!P0 BRA `(.L_x_46) ;  /* 0x0000007000508947 */ /* 0x004fea0003800000 */
.L_x_45:
[----:B------:R-:W-:-:S04]  /*2b10*/  UIADD3 UR6, UPT, UPT, UR5, 0x1, URZ ;  /* 0x0000000105067890 */ /* 0x000fc8000fffe0ff */
[----:B------:R-:W-:-:S04]  /*2b20*/  UISETP.NE.AND UP0, UPT, UR6, 0x2, UPT ;  /* 0x000000020600788c */ /* 0x000fc8000bf05270 */
[----:B------:R-:W-:Y:S02]  /*2b30*/  USEL UR7, URZ, 0x1, UP0 ;  /* 0x00000001ff077887 */ /* 0x000fe40008000000 */
[----:B------:R-:W-:-:S04]  /*2b40*/  USEL UR6, UR6, URZ, UP0 ;  /* 0x000000ff06067287 */ /* 0x000fc80008000000 */
[----:B------:R-:W-:Y:S01]  /*2b50*/  ULEA UR6, UR6, UR15, 0x3 ;  /* 0x0000000f06067291 */ /* 0x000fe2000f8e18ff */
[----:B--2---:R-:W-:-:S04]  /*2b60*/  LOP3.LUT R2, R12, UR7, RZ, 0x3c, !PT ;  /* 0x000000070c027c12 */ /* 0x004fc8000f8e3cff */
[----:B------:R-:W-:-:S04]  /*2b70*/  SHF.L.U32 R0, R2, 0x1f, RZ ;  /* 0x0000001f02007819 */ /* 0x000fc800000006ff */
[----:B------:R-:W2:Y:S02]  /*2b80*/  SYNCS.PHASECHK.TRANS64 P0, [UR6+0x80], R0 ;  /* 0x00008000ff0075a7 */ /* 0x000ea40008001006 */
[----:B-12---:R-:W-:Y:S05]  /*2b90*/  @P0 EXIT ;  /* 0x000000000000094d */ /* 0x006fea0003800000 */
[----:B------:R-:W-:Y:S02]  /*2ba0*/  SHF.L.U32 R2, R2, 0x1f, RZ ;  /* 0x0000001f02027819 */ /* 0x000fe400000006ff */
[----:B------:R-:W-:-:S07]  /*2bb0*/  MOV R0, UR6 ;  /* 0x0000000600007c02 */ /* 0x000fce0008000f00 */
.L_x_47:
[----:B-1----:R1:W2:Y:S02]  /*2bc0*/  SYNCS.PHASECHK.TRANS64.TRYWAIT P0, [R0+URZ+0x80], R2 ;  /* 0x00008002000075a7 */ /* 0x0022a400080011ff */
[----:B--2---:R-:W-:Y:S05]  /*2bd0*/  @!P0 NANOSLEEP.SYNCS 0x989680 ;  /* 0x009896800000895d */ /* 0x004fea0003900000 */
[----:B------:R-:W2:Y:S02]  /*2be0*/  @!P0 SYNCS.PHASECHK.TRANS64 P0, [R0+URZ+0x80], R2 ;  /* 0x00008002000085a7 */ /* 0x000ea400080010ff */
[----:B--2---:R-:W-:Y:S05]  /*2bf0*/  @P0 EXIT ;  /* 0x000000000000094d */ /* 0x004fea0003800000 */
[----:B------:R-:W-:Y:S05]  /*2c00*/  BRA `(.L_x_47) ;  /* 0xfffffffc00ec7947 */ /* 0x000fea000383ffff */
.L_x_40:
[----:B------:R-:W-:-:S09]  /*2c10*/  UISETP.NE.AND UP0, UPT, UR18, URZ, UPT ;  /* 0x000000ff1200728c */ /* 0x000fd2000bf05270 */
[----:B------:R-:W-:Y:S05]  /*2c20*/  BRA.U UP0, `(.L_x_48) ;  /* 0x0000000d00907547 */ /* 0x000fea000b800000 */
[----:B------:R-:W-:Y:S01]  /*2c30*/  UMOV UR4, 0x40 ;  /* 0x0000004000047882 */ /* 0x000fe20000000000 */
[----:B------:R-:W-:Y:S01]  /*2c40*/  NOP ;  /* 0x0000000000007918 */ /* 0x000fe20000000000 */
[----:B------:R-:W-:-:S03]  /*2c50*/  ULEA UR5, UR15, UR4, 0x18 ;  /* 0x000000040f057291 */ /* 0x000fc6000f8ec0ff */
[----:B------:R-:W-:Y:S02]  /*2c60*/  UMOV UR4, 0x400 ;  /* 0x0000040000047882 */ /* 0x000fe40000000000 */
[----:B------:R-:W-:-:S04]  /*2c70*/  ULEA UR15, UR15, UR4, 0x18 ;  /* 0x000000040f0f7291 */ /* 0x000fc8000f8ec0ff */
[----:B------:R-:W2:Y:S02]  /*2c80*/  LDS.U8 R0, [UR5+0x1c] ;  /* 0x00001c05ff007984 */ /* 0x000ea40008000000 */
[----:B--2---:R-:W-:-:S13]  /*2c90*/  ISETP.NE.AND P0, PT, R0, RZ, PT ;  /* 0x000000ff0000720c */ /* 0x004fda0003f05270 */
[----:B------:R-:W-:Y:S05]  /*2ca0*/  @P0 BRA `(.L_x_49) ;  /* 0x0000000000580947 */ /* 0x000fea0003800000 */
[----:B------:R-:W-:-:S13]  /*2cb0*/  ELECT P0, URZ, PT ;  /* 0x0000000000ff782f */ /* 0x000fda0003800000 */
[----:B------:R-:W-:Y:S05]  /*2cc0*/  @!P0 BRA `(.L_x_50) ;  /* 0x0000000000608947 */ /* 0x000fea0003800000 */
[----:B------:R-:W-:Y:S01]  /*2cd0*/  UMOV UR4, 0x10 ;  /* 0x0000001000047882 */ /* 0x000fe20000000000 */
[----:B------:R-:W-:Y:S01]  /*2ce0*/  HFMA2 R0, -RZ, RZ, 0, 5.9604644775390625e-08 ;  /* 0x00000001ff007431 */ /* 0x000fe200000001ff */
[----:B------:R-:W-:-:S03]  /*2cf0*/  MOV R2, 0xffff ;  /* 0x0000ffff00027802 */ /* 0x000fc60000000f00 */
[----:B------:R-:W-:Y:S04]  /*2d00*/  DEPBAR.LE SB2, 0x36 ;  /* 0x0000ad800000791a */ /* 0x000fe80000000000 */
[----:B------:R-:W2:Y:S02]  /*2d10*/  UTCATOMSWS.FIND_AND_SET.ALIGN UP0, UR4, UR4 ;  /* 0x00000004000475e3 */ /* 0x000ea40008000800 */
[----:B--2---:R-:W-:Y:S01]  /*2d20*/  MOV R3, UR4 ;  /* 0x0000000400037c02 */ /* 0x004fe20008000f00 */
[----:B------:R-:W-:Y:S06]  /*2d30*/  BRA.U UP0, `(.L_x_51) ;  /* 0x0000000100187547 */ /* 0x000fec000b800000 */
.L_x_52:
[----:B------:R-:W-:Y:S05]  /*2d40*/  NANOSLEEP 0x64 ;  /* 0x000000640000795d */ /* 0x000fea0003800000 */
[----:B------:R-:W-:-:S05]  /*2d50*/  UMOV UR4, 0x10 ;  /* 0x0000001000047882 */ /* 0x000fca0000000000 */
[----:B------:R-:W-:Y:S04]  /*2d60*/  DEPBAR.LE SB2, 0x36 ;  /* 0x0000ad800000791a */ /* 0x000fe80000000000 */
[----:B------:R-:W2:Y:S02]  /*2d70*/  UTCATOMSWS.FIND_AND_SET.ALIGN UP0, UR4, UR4 ;  /* 0x00000004000475e3 */ /* 0x000ea40008000800 */
[----:B--2---:R-:W-:Y:S01]  /*2d80*/  MOV R3, UR4 ;  /* 0x0000000400037c02 */ /* 0x004fe20008000f00 */
[----:B------:R-:W-:Y:S05]  /*2d90*/  BRA.U !UP0, `(.L_x_52) ;  /* 0xfffffffd08e87547 */ /* 0x000fea000b83ffff */
.L_x_51:
[-C--:B------:R-:W-:Y:S02]  /*2da0*/  SHF.L.U32 R2, R2, R3.reuse, RZ ;  /* 0x0000000302027219 */ /* 0x080fe400000006ff */
[----:B------:R-:W-:Y:S01]  /*2db0*/  SHF.L.U32 R0, R0, R3, RZ ;  /* 0x0000000300007219 */ /* 0x000fe200000006ff */
[----:B------:R-:W-:Y:S02]  /*2dc0*/  IMAD.SHL.U32 R3, R3, 0x20, RZ ;  /* 0x0000002003037824 */ /* 0x000fe400078e00ff */
[----:B------:R2:W-:Y:S04]  /*2dd0*/  ATOMS.OR RZ, [UR5+0x14], R2 ;  /* 0x00001402ffff798c */ /* 0x0005e8000b000005 */
[----:B------:R2:W-:Y:S04]  /*2de0*/  ATOMS.OR RZ, [UR5+0x18], R0 ;  /* 0x00001800ffff798c */ /* 0x0005e8000b000005 */
[----:B------:R2:W-:Y:S01]  /*2df0*/  STS [UR15+0x110], R3 ;  /* 0x00011003ff007988 */ /* 0x0005e2000800080f */
[----:B------:R-:W-:Y:S05]  /*2e00*/  BRA `(.L_x_50) ;  /* 0x0000000000107947 */ /* 0x000fea0003800000 */
.L_x_49:
[----:B------:R-:W-:Y:S02]  /*2e10*/  MOV R0, 0xffffffff ;  /* 0xffffffff00007802 */ /* 0x000fe40000000f00 */
[----:B------:R-:W-:-:S03]  /*2e20*/  MOV R2, 0x2e50 ;  /* 0x00002e5000027802 */ /* 0x000fc60000000f00 */
[----:B------:R2:W-:Y:S04]  /*2e30*/  STS [UR15+0x110], R0 ;  /* 0x00011000ff007988 */ /* 0x0005e8000800080f */
[----:B-12--5:R-:W-:Y:S05]  /*2e40*/  CALL.REL.NOINC `($__internal_1_$__cuda_sm10x_tcgen05_guardrail_trap_phase_invalid_during_alloc) ;  /* 0x0000007000cc7944 */ /* 0x026fea0003c00000 */
.L_x_50:
[----:B------:R-:W-:Y:S05]  /*2e50*/  WARPSYNC.ALL ;  /* 0x0000000000007948 */ /* 0x000fea0003800000 */
[----:B------:R-:W3:Y:S01]  /*2e60*/  S2UR UR4, SR_CgaCtaId ;  /* 0x00000000000479c3 */ /* 0x000ee20000008800 */
[----:B------:R-:W-:Y:S01]  /*2e70*/  UMOV UR27, 0x400 ;  /* 0x00000400001b7882 */ /* 0x000fe20000000000 */
[----:B------:R-:W-:-:S06]  /*2e80*/  NOP ;  /* 0x0000000000007918 */ /* 0x000fcc0000000000 */
[----:B------:R-:W-:Y:S06]  /*2e90*/  BAR.ARV 0x6, 0xa0 ;  /* 0x0182800000007b1d */ /* 0x000fec0000002000 */
[----:B------:R-:W4:Y:S01]  /*2ea0*/  LDCU UR6, c[0x0][0x38c] ;  /* 0x00007180ff0677ac */ /* 0x000f220008000800 */
[----:B------:R-:W-:Y:S01]  /*2eb0*/  IMAD.MOV.U32 R11, RZ, RZ, 0x1 ;  /* 0x00000001ff0b7424 */ /* 0x000fe200078e00ff */
[----:B------:R-:W-:Y:S01]  /*2ec0*/  CS2R R8, SRZ ;  /* 0x0000000000087805 */ /* 0x000fe2000001ff00 */
[----:B------:R-:W-:Y:S01]  /*2ed0*/  IMAD.MOV.U32 R10, RZ, RZ, RZ ;  /* 0x000000ffff0a7224 */ /* 0x000fe200078e00ff */
[----:B------:R-:W-:Y:S01]  /*2ee0*/  UMOV UR30, URZ ;  /* 0x000000ff001e7c82 */ /* 0x000fe20008000000 */
[----:B------:R-:W-:Y:S01]  /*2ef0*/  UMOV UR23, URZ ;  /* 0x000000ff00177c82 */ /* 0x000fe20008000000 */
[----:B------:R-:W-:Y:S01]  /*2f00*/  UMOV UR38, 0x0 ;  /* 0x0000000000267882 */ /* 0x000fe20000000000 */
[----:B------:R-:W-:Y:S01]  /*2f10*/  UMOV UR39, 0x8280010 ;  /* 0x0828001000277882 */ /* 0x000fe20000000000 */
[----:B------:R-:W-:Y:S01]  /*2f20*/  UMOV UR36, 0x0 ;  /* 0x0000000000247882 */ /* 0x000fe20000000000 */
[----:B------:R-:W-:Y:S01]  /*2f30*/  UMOV UR37, 0x8280010 ;  /* 0x0828001000257882 */ /* 0x000fe20000000000 */
[----:B---3--:R-:W-:Y:S01]  /*2f40*/  ULEA UR27, UR4, UR27, 0x18 ;  /* 0x0000001b041b7291 */ /* 0x008fe2000f8ec0ff */
[----:B------:R-:W3:Y:S03]  /*2f50*/  LDCU UR4, c[0x0][0x38c] ;  /* 0x00007180ff0477ac */ /* 0x000ee60008000800 */
[----:B------:R-:W-:-:S02]  /*2f60*/  UIADD3 UR5, UPT, UPT, UR27, 0x14400, URZ ;  /* 0x000144001b057890 */ /* 0x000fc4000fffe0ff */
[----:B----4-:R-:W-:-:S03]  /*2f70*/  UISETP.GE.AND UP4, UPT, UR6, 0x1, UPT ;  /* 0x000000010600788c */ /* 0x010fc6000bf86270 */
[----:B--2---:R-:W2:Y:S01]  /*2f80*/  LDS R0, [UR27+0x110] ;  /* 0x0001101bff007984 */ /* 0x004ea20008000800 */
[----:B------:R-:W-:Y:S01]  /*2f90*/  USHF.R.U32.HI UR5, URZ, 0x4, UR5 ;  /* 0x00000004ff057899 */ /* 0x000fe20008011605 */
[----:B------:R-:W-:Y:S01]  /*2fa0*/  UMOV UR34, 0x0 ;  /* 0x0000000000227882 */ /* 0x000fe20000000000 */
[----:B------:R-:W-:Y:S02]  /*2fb0*/  UMOV UR35, 0x8280010 ;  /* 0x0828001000237882 */ /* 0x000fe40000000000 */
[----:B------:R-:W-:Y:S01]  /*2fc0*/  ULOP3.LUT UR5, UR5, 0x3fff, URZ, 0xc0, !UPT ;  /* 0x00003fff05057892 */ /* 0x000fe2000f8ec0ff */
[----:B------:R-:W-:Y:S01]  /*2fd0*/  UMOV UR32, 0x0 ;  /* 0x0000000000207882 */ /* 0x000fe20000000000 */
[----:B------:R-:W-:Y:S02]  /*2fe0*/  UMOV UR33, 0x8280010 ;  /* 0x0828001000217882 */ /* 0x000fe40000000000 */
[----:B------:R-:W-:Y:S02]  /*2ff0*/  ULOP3.LUT UR28, UR5, 0x10000, URZ, 0xfc, !UPT ;  /* 0x00010000051c7892 */ /* 0x000fe4000f8efcff */
[----:B---3--:R-:W-:-:S04]  /*3000*/  UIADD3 UR4, UPT, UPT, UR4, 0x3f, URZ ;  /* 0x0000003f04047890 */ /* 0x008fc8000fffe0ff */
[----:B------:R-:W-:-:S04]  /*3010*/  USHF.R.S32.HI UR31, URZ, 0x1f, UR4 ;  /* 0x0000001fff1f7899 */ /* 0x000fc80008011404 */
[----:B------:R-:W-:Y:S02]  /*3020*/  ULEA.HI UR31, UR31, UR4, URZ, 0x6 ;  /* 0x000000041f1f7291 */ /* 0x000fe4000f8f30ff */
[----:B------:R-:W-:Y:S02]  /*3030*/  UIADD3 UR4, UPT, UPT, UR27, 0x24400, URZ ;  /* 0x000244001b047890 */ /* 0x000fe4000fffe0ff */
[----:B------:R-:W-:Y:S02]  /*3040*/  USHF.R.S32.HI UR31, URZ, 0x6, UR31 ;  /* 0x00000006ff1f7899 */ /* 0x000fe4000801141f */
[----:B------:R-:W-:Y:S02]  /*3050*/  USHF.R.U32.HI UR4, URZ, 0x4, UR4 ;  /* 0x00000004ff047899 */ /* 0x000fe40008011604 */
[----:B------:R-:W-:Y:S02]  /*3060*/  UISETP.LT.AND UP0, UPT, UR31, 0x1, UPT ;  /* 0x000000011f00788c */ /* 0x000fe4000bf01270 */
[----:B------:R-:W-:-:S02]  /*3070*/  ULOP3.LUT UR4, UR4, 0x3fff, URZ, 0xc0, !UPT ;  /* 0x00003fff04047892 */ /* 0x000fc4000f8ec0ff */
[----:B------:R-:W-:Y:S02]  /*3080*/  USEL UR40, UR31, 0x1, !UP0 ;  /* 0x000000011f287887 */ /* 0x000fe4000c000000 */
[----:B------:R-:W-:Y:S02]  /*3090*/  ULOP3.LUT UR4, UR4, 0x10000, URZ, 0xfc, !UPT ;  /* 0x0001000004047892 */ /* 0x000fe4000f8efcff */
[----:B------:R-:W-:Y:S01]  /*30a0*/  UIADD3 UR40, UPT, UPT, -UR40, URZ, URZ ;  /* 0x000000ff28287290 */ /* 0x000fe2000fffe1ff */
[----:B--2---:R-:W-:-:S15]  /*30b0*/  R2UR UR41, R0 ;  /* 0x00000000002972ca */ /* 0x004fde00000e0000 */
.L_x_59:
[----:B------:R-:W-:Y:S02]  /*30c0*/  LEA R0, R10, UR27, 0x3 ;  /* 0x0000001b0a007c11 */ /* 0x000fe4000f8e18ff */
[----:B------:R-:W-:Y:S02]  /*30d0*/  SHF.L.U32 R2, R9, 0x1f, RZ ;  /* 0x0000001f09027819 */ /* 0x000fe400000006ff */
[----:B------:R-:W-:Y:S01]  /*30e0*/  PLOP3.LUT P0, PT, PT, PT, UP4, 0x80, 0x8 ;  /* 0x000000000008781c */ /* 0x000fe20003f0f048 */
[----:B------:R-:W-:Y:S01]  /*30f0*/  VIADD R3, R0, 0x80 ;  /* 0x0000008000037836 */ /* 0x000fe20000000000 */
[----:B--2---:R-:W2:Y:S02]  /*3100*/  SYNCS.PHASECHK.TRANS64.TRYWAIT P1, [R0+URZ+0x70], R2 ;  /* 0x00007002000075a7 */ /* 0x004ea400080211ff */
[----:B--2---:R-:W-:Y:S09]  /*3110*/  @!P1 BRA `(.L_x_53) ;  /* 0x0000006800e49947 */ /* 0x004ff20003800000 */
.L_x_120:
[----:B------:R-:W-:Y:S01]  /*3120*/  LEA R4, R10, UR27, 0x4 ;  /* 0x0000001b0a047c11 */ /* 0x000fe2000f8e20ff */
[----:B------:R-:W-:Y:S01]  /*3130*/  @UP4 ULEA UR5, UR23, UR27, 0x3 ;  /* 0x0000001b17054291 */ /* 0x000fe2000f8e18ff */
[----:B------:R-:W-:Y:S01]  /*3140*/  PLOP3.LUT P1, PT, PT, PT, PT, 0x80, 0x8 ;  /* 0x000000000008781c */ /* 0x000fe20003f2f070 */
[----:B------:R-:W-:Y:S01]  /*3150*/  ULEA UR29, UR30, UR27, 0x3 ;  /* 0x0000001b1e1d7291 */ /* 0x000fe2000f8e18ff */
[----:B------:R-:W-:Y:S01]  /*3160*/  PRMT R3, RZ, 0x654, R3 ;  /* 0x00000654ff037816 */ /* 0x000fe20000000003 */
[----:B------:R-:W-:Y:S01]  /*3170*/  UIMAD UR22, UR30, 0xa0, UR41 ;  /* 0x000000a01e1678a4 */ /* 0x000fe2000f8e0229 */
[----:B------:R-:W3:Y:S01]  /*3180*/  LDS.128 R4, [R4+0xf0] ;  /* 0x0000f00004047984 */ /* 0x000ee20000000c00 */
[----:B--2---:R-:W-:Y:S02]  /*3190*/  @P0 SHF.L.U32 R2, R8, 0x1f, RZ ;  /* 0x0000001f08020819 */ /* 0x004fe400000006ff */
[----:B------:R-:W-:Y:S01]  /*31a0*/  SHF.L.U32 R0, R11, 0x1f, RZ ;  /* 0x0000001f0b007819 */ /* 0x000fe200000006ff */
[----:B------:R-:W-:Y:S01]  /*31b0*/  @!PT LDS RZ, [RZ] ;  /* 0x00000000fffff984 */ /* 0x000fe20000000800 */
[----:B------:R-:W-:Y:S01]  /*31c0*/  @!PT LDS RZ, [RZ] ;  /* 0x00000000fffff984 */ /* 0x000fe20000000800 */
[----:B------:R-:W-:Y:S01]  /*31d0*/  @!PT LDS RZ, [RZ] ;  /* 0x00000000fffff984 */ /* 0x000fe20000000800 */
[----:B------:R-:W-:Y:S01]  /*31e0*/  @!PT LDS RZ, [RZ] ;  /* 0x00000000fffff984 */ /* 0x000fe20000000800 */
[----:B------:R2:W-:Y:S06]  /*31f0*/  MEMBAR.ALL.CTA ;  /* 0x0000000000007992 */ /* 0x0005ec0000008000 */
[----:B--2---:R-:W2:Y:S02]  /*3200*/  FENCE.VIEW.ASYNC.S ;  /* 0x00000000000073c6 */ /* 0x004ea40000000000 */
[----:B--2---:R2:W-:Y:S01]  /*3210*/  SYNCS.ARRIVE.TRANS64.RED.A1T0 RZ, [R3+URZ], RZ ;  /* 0x000000ff03ff79a7 */ /* 0x0045e200081004ff */
[----:B------:R2:W4:Y:S01]  /*3220*/  @P0 SYNCS.PHASECHK.TRANS64.TRYWAIT P1, [UR5], R2 ;  /* 0x00000002ff0005a7 */ /* 0x0005220008021105 */
[----:B------:R-:W1:Y:S02]  /*3230*/  SYNCS.PHASECHK.TRANS64.TRYWAIT P0, [UR29+0xa8], R0 ;  /* 0x0000a800ff0075a7 */ /* 0x000e64000800111d */
[----:B-1234-:R-:W-:Y:S05]  /*3240*/  @!P0 BRA `(.L_x_54) ;  /* 0x0000006800ac8947 */ /* 0x01efea0003800000 */
.L_x_122:
[----:B------:R-:W-:Y:S01]  /*3250*/  IADD3 R10, PT, PT, R10, 0x1, RZ ;  /* 0x000000010a0a7810 */ /* 0x000fe20007ffe0ff */
[----:B------:R-:W-:Y:S06]  /*3260*/  BRA.U !UP4, `(.L_x_55) ;  /* 0x000000010cc07547 */ /* 0x000fec000b800000 */
[----:B------:R-:W-:Y:S01]  /*3270*/  UPLOP3.LUT UP2, UPT, UPT, UPT, UPT, 0x40, 0x4 ;  /* 0x000000000004789c */ /* 0x000fe20003f4e870 */
[----:B------:R-:W-:Y:S01]  /*3280*/  UMOV UR25, UR40 ;  /* 0x0000002800197c82 */ /* 0x000fe20008000000 */
[----:B------:R-:W-:Y:S01]  /*3290*/  UMOV UR24, UR31 ;  /* 0x0000001f00187c82 */ /* 0x000fe20008000000 */
[----:B------:R-:W-:-:S08]  /*32a0*/  UMOV UR5, UR23 ;  /* 0x0000001700057c82 */ /* 0x000fd00008000000 */
.L_x_58:
[----:B------:R-:W-:Y:S02]  /*32b0*/  UIADD3 UR25, UPT, UPT, UR25, 0x1, URZ ;  /* 0x0000000119197890 */ /* 0x000fe4000fffe0ff */
[----:B--2---:R-:W-:Y:S02]  /*32c0*/  ULEA UR7, UR5, UR27, 0x3 ;  /* 0x0000001b05077291 */ /* 0x004fe4000f8e18ff */
[----:B------:R-:W-:Y:S01]  /*32d0*/  UISETP.NE.AND UP3, UPT, UR25, URZ, UPT ;  /* 0x000000ff1900728c */ /* 0x000fe2000bf65270 */
[----:B---3--:R-:W-:Y:S10]  /*32e0*/  @P1 BRA `(.L_x_56) ;  /* 0x00000000000c1947 */ /* 0x008ff40003800000 */
[----:B-1----:R-:W-:Y:S04]  /*32f0*/  SHF.L.U32 R2, R8, 0x1f, RZ ;  /* 0x0000001f08027819 */ /* 0x002fe800000006ff */
[----:B------:R-:W1:Y:S02]  /*3300*/  SYNCS.PHASECHK.TRANS64.TRYWAIT P0, [UR7], R2 ;  /* 0x00000002ff0075a7 */ /* 0x000e640008001107 */
[----:B-1----:R-:W-:Y:S05]  /*3310*/  @!P0 BRA `(.L_x_57) ;  /* 0x0000006800908947 */ /* 0x002fea0003800000 */
.L_x_56:
[----:B------:R-:W-:Y:S01]  /*3320*/  UISETP.NE.AND UP0, UPT, UR24, 0x1, UPT ;  /* 0x000000011800788c */ /* 0x000fe2000bf05270 */
[----:B------:R-:W-:Y:S01]  /*3330*/  PLOP3.LUT P1, PT, PT, PT, PT, 0x80, 0x8 ;  /* 0x000000000008781c */ /* 0x000fe20003f2f070 */
[----:B------:R-:W-:Y:S02]  /*3340*/  UIADD3 UR6, UPT, UPT, UR5, 0x1, URZ ;  /* 0x0000000105067890 */ /* 0x000fe4000fffe0ff */
[----:B------:R-:W-:Y:S02]  /*3350*/  UIADD3 UR26, UPT, UPT, UR7, 0x20, URZ ;  /* 0x00000020071a7890 */ /* 0x000fe4000fffe0ff */
[----:B------:R-:W-:Y:S01]  /*3360*/  UISETP.NE.AND UP1, UPT, UR6, 0x4, UPT ;  /* 0x000000040600788c */ /* 0x000fe2000bf25270 */
[----:B------:R-:W-:Y:S01]  /*3370*/  PLOP3.LUT P0, PT, PT, PT, UP0, 0x80, 0x8 ;  /* 0x000000000008781c */ /* 0x000fe20003f0f008 */
[----:B------:R-:W-:Y:S02]  /*3380*/  UIADD3 UR24, UPT, UPT, UR24, -0x1, URZ ;  /* 0xffffffff18187890 */ /* 0x000fe4000fffe0ff */
[----:B------:R-:W-:Y:S02]  /*3390*/  USEL UR8, URZ, 0x1, UP1 ;  /* 0x00000001ff087887 */ /* 0x000fe40008800000 */
[----:B------:R-:W-:Y:S01]  /*33a0*/  USEL UR23, UR6, URZ, UP1 ;  /* 0x000000ff06177287 */ /* 0x000fe20008800000 */
[----:B------:R-:W-:Y:S01]  /*33b0*/  UMOV UR7, 0x40004040 ;  /* 0x4000404000077882 */ /* 0x000fe20000000000 */
[----:B------:R-:W-:Y:S02]  /*33c0*/  UMOV UR9, 0x40004040 ;  /* 0x4000404000097882 */ /* 0x000fe40000000000 */
[----:B------:R-:W-:Y:S01]  /*33d0*/  @UP0 ULEA UR6, UR23, UR27, 0x3 ;  /* 0x0000001b17060291 */ /* 0x000fe2000f8e18ff */
[----:B------:R-:W-:Y:S01]  /*33e0*/  LOP3.LUT R8, R8, UR8, RZ, 0x3c, !PT ;  /* 0x0000000808087c12 */ /* 0x000fe2000f8e3cff */
[----:B------:R-:W-:Y:S01]  /*33f0*/  ULEA UR8, UR5, UR28, 0xa ;  /* 0x0000001c05087291 */ /* 0x000fe2000f8e50ff */
[----:B------:R-:W-:Y:S02]  /*3400*/  UMOV UR21, 0x40004040 ;  /* 0x4000404000157882 */ /* 0x000fe40000000000 */
[----:B-1----:R-:W-:Y:S01]  /*3410*/  @P0 SHF.L.U32 R0, R8, 0x1f, RZ ;  /* 0x0000001f08000819 */ /* 0x002fe200000006ff */
[----:B------:R-:W-:Y:S02]  /*3420*/  UIADD3 UR18, UPT, UPT, UR8, 0x2, URZ ;  /* 0x0000000208127890 */ /* 0x000fe4000fffe0ff */
[----:B------:R-:W-:Y:S01]  /*3430*/  UIADD3 UR14, UPT, UPT, UR8, 0x4, URZ ;  /* 0x00000004080e7890 */ /* 0x000fe2000fffe0ff */
[----:B------:R2:W3:Y:S01]  /*3440*/  @P0 SYNCS.PHASECHK.TRANS64.TRYWAIT P1, [UR6], R0 ;  /* 0x00000000ff0005a7 */ /* 0x0004e20008021106 */
[----:B------:R-:W-:Y:S02]  /*3450*/  UIMAD UR6, UR5, 0x500, UR4 ;  /* 0x00000500050678a4 */ /* 0x000fe4000f8e0204 */
[----:B------:R-:W-:Y:S02]  /*3460*/  UIADD3 UR10, UPT, UPT, UR8, 0x6, URZ ;  /* 0x00000006080a7890 */ /* 0x000fe4000fffe0ff */
[----:B------:R-:W-:Y:S02]  /*3470*/  UIADD3 UR20, UPT, UPT, UR6, 0x2, URZ ;  /* 0x0000000206147890 */ /* 0x000fe4000fffe0ff */
[----:B------:R-:W-:Y:S02]  /*3480*/  UIADD3 UR16, UPT, UPT, UR6, 0x4, URZ ;  /* 0x0000000406107890 */ /* 0x000fe4000fffe0ff */
[----:B------:R-:W-:Y:S01]  /*3490*/  UIADD3 UR12, UPT, UPT, UR6, 0x6, URZ ;  /* 0x00000006060c7890 */ /* 0x000fe2000fffe0ff */
[----:B------:R2:W-:Y:S01]  /*34a0*/  UTCHMMA gdesc[UR8], gdesc[UR6], tmem[UR22], tmem[UR38], idesc[UR39], UP2 ;  /* 0x00ff2606080075ea */ /* 0x0005e20009000016 */
[----:B------:R-:W-:Y:S01]  /*34b0*/  UPLOP3.LUT UP2, UPT, UPT, UPT, UPT, 0x80, 0x8 ;  /* 0x000000000008789c */ /* 0x000fe20003f4f070 */
[----:B------:R-:W-:Y:S01]  /*34c0*/  UMOV UR19, 0x40004040 ;  /* 0x4000404000137882 */ /* 0x000fe20000000000 */
[----:B------:R-:W-:Y:S01]  /*34d0*/  UMOV UR17, 0x40004040 ;  /* 0x4000404000117882 */ /* 0x000fe20000000000 */
[----:B------:R2:W-:Y:S01]  /*34e0*/  UTCHMMA gdesc[UR18], gdesc[UR20], tmem[UR22], tmem[UR36], idesc[UR37], UPT ;  /* 0x00ff2414120075ea */ /* 0x0005e2000b800016 */
[----:B------:R-:W-:Y:S01]  /*34f0*/  UMOV UR15, 0x40004040 ;  /* 0x40004040000f7882 */ /* 0x000fe20000000000 */
[----:B------:R-:W-:Y:S01]  /*3500*/  UMOV UR13, 0x40004040 ;  /* 0x40004040000d7882 */ /* 0x000fe20000000000 */
[----:B------:R-:W-:Y:S01]  /*3510*/  UMOV UR11, 0x40004040 ;  /* 0x40004040000b7882 */ /* 0x000fe20000000000 */
[----:B------:R2:W-:Y:S01]  /*3520*/  UTCHMMA gdesc[UR14], gdesc[UR16], tmem[UR22], tmem[UR34], idesc[UR35], UPT ;  /* 0x00ff22100e0075ea */ /* 0x0005e2000b800016 */
[----:B------:R2:W-:Y:S01]  /*3530*/  UTCHMMA gdesc[UR10], gdesc[UR12], tmem[UR22], tmem[UR32], idesc[UR33], UPT ;  /* 0x00ff200c0a0075ea */ /* 0x0005e2000b800016 */
[----:B------:R2:W-:Y:S01]  /*3540*/  UTCBAR [UR26], URZ ;  /* 0x000000ff1a0073e9 */ /* 0x0005e200080000ff */
[----:B------:R-:W-:Y:S01]  /*3550*/  UMOV UR5, UR23 ;  /* 0x0000001700057c82 */ /* 0x000fe20008000000 */
[----:B------:R-:W-:Y:S05]  /*3560*/  BRA.U UP3, `(.L_x_58) ;  /* 0xfffffffd03507547 */ /* 0x000fea000b83ffff */
.L_x_55:
[----:B------:R-:W-:Y:S01]  /*3570*/  UIADD3 UR5, UPT, UPT, UR30, 0x1, URZ ;  /* 0x000000011e057890 */ /* 0x000fe2000fffe0ff */
[----:B------:R-:W-:Y:S01]  /*3580*/  LOP3.LUT P0, RZ, R6, 0x1, RZ, 0xc0, !PT ;  /* 0x0000000106ff7812 */ /* 0x000fe2000780c0ff */
[----:B--2---:R-:W-:Y:S01]  /*3590*/  UIADD3 UR6, UPT, UPT, UR29, 0x90, URZ ;  /* 0x000000901d067890 */ /* 0x004fe2000fffe0ff */
[----:B---3--:R-:W-:Y:S01]  /*35a0*/  ISETP.NE.AND P1, PT, R10, 0x2, PT ;  /* 0x000000020a00780c */ /* 0x008fe20003f25270 */
[----:B------:R-:W-:-:S03]  /*35b0*/  UISETP.NE.AND UP0, UPT, UR5, 0x3, UPT ;  /* 0x000000030500788c */ /* 0x000fc6000bf05270 */
[----:B-1----:R-:W-:Y:S01]  /*35c0*/  SEL R0, RZ, 0x1, P1 ;  /* 0x00000001ff007807 */ /* 0x002fe20000800000 */
[----:B------:R-:W-:Y:S01]  /*35d0*/  USEL UR7, URZ, 0x1, UP0 ;  /* 0x00000001ff077887 */ /* 0x000fe20008000000 */
[----:B------:R-:W-:Y:S01]  /*35e0*/  SEL R10, R10, RZ, P1 ;  /* 0x000000ff0a0a7207 */ /* 0x000fe20000800000 */
[----:B------:R-:W-:Y:S01]  /*35f0*/  USEL UR30, UR5, URZ, UP0 ;  /* 0x000000ff051e7287 */ /* 0x000fe20008000000 */
[----:B------:R2:W-:Y:S01]  /*3600*/  UTCBAR [UR6], URZ ;  /* 0x000000ff060073e9 */ /* 0x0005e200080000ff */
[----:B------:R-:W-:Y:S02]  /*3610*/  LOP3.LUT R9, R9, R0, RZ, 0x3c, !PT ;  /* 0x0000000009097212 */ /* 0x000fe400078e3cff */
[----:B------:R-:W-:Y:S01]  /*3620*/  LOP3.LUT R11, R11, UR7, RZ, 0x3c, !PT ;  /* 0x000000070b0b7c12 */ /* 0x000fe2000f8e3cff */
[----:B------:R-:W-:Y:S07]  /*3630*/  @P0 BRA `(.L_x_59) ;  /* 0xfffffff800a00947 */ /* 0x000fee000383ffff */
[----:B------:R-:W1:Y:S01]  /*3640*/  S2UR UR8, SR_CgaCtaId ;  /* 0x00000000000879c3 */ /* 0x000e620000008800 */
[----:B------:R-:W-:Y:S01]  /*3650*/  ELECT P0, URZ, PT ;  /* 0x0000000000ff782f */ /* 0x000fe20003800000 */
[----:B------:R-:W-:Y:S01]  /*3660*/  IMAD.MOV.U32 R0, RZ, RZ, 0x1 ;  /* 0x00000001ff007424 */ /* 0x000fe200078e00ff */
[----:B------:R-:W-:Y:S01]  /*3670*/  UIADD3 UR27, UPT, UPT, UR27, 0xa8, URZ ;  /* 0x000000a81b1b7890 */ /* 0x000fe2000fffe0ff */
[----:B------:R-:W-:Y:S01]  /*3680*/  SHF.L.U32 R2, R11, 0x1f, RZ ;  /* 0x0000001f0b027819 */ /* 0x000fe200000006ff */
[----:B------:R-:W-:-:S03]  /*3690*/  UMOV UR4, 0x40 ;  /* 0x0000004000047882 */ /* 0x000fc60000000000 */
[----:B------:R-:W-:Y:S01]  /*36a0*/  UVIRTCOUNT.DEALLOC.SMPOOL 0x80 ;  /* 0x000000800000784c */ /* 0x000fe20000000000 */
[----:B-1----:R-:W-:Y:S02]  /*36b0*/  ULEA UR8, UR8, UR4, 0x18 ;  /* 0x0000000408087291 */ /* 0x002fe4000f8ec0ff */
[----:B------:R-:W-:-:S07]  /*36c0*/  ULEA UR4, UR30, UR27, 0x3 ;  /* 0x0000001b1e047291 */ /* 0x000fce000f8e18ff */
[----:B------:R1:W-:Y:S02]  /*36d0*/  @P0 STS.U8 [UR8+0x1c], R0 ;  /* 0x00001c00ff000988 */ /* 0x0003e40008000008 */
[----:B------:R-:W3:Y:S02]  /*36e0*/  SYNCS.PHASECHK.TRANS64.TRYWAIT P0, [UR4], R2 ;  /* 0x00000002ff0075a7 */ /* 0x000ee40008001104 */
[----:B-1-3--:R-:W-:Y:S05]  /*36f0*/  @!P0 BRA `(.L_x_60) ;  /* 0x0000006400b08947 */ /* 0x00afea0003800000 */
.L_x_125:
[----:B------:R-:W-:-:S04]  /*3700*/  UIADD3 UR4, UPT, UPT, UR30, 0x1, URZ ;  /* 0x000000011e047890 */ /* 0x000fc8000fffe0ff */
[----:B------:R-:W-:-:S04]  /*3710*/  UISETP.NE.AND UP0, UPT, UR4, 0x3, UPT ;  /* 0x000000030400788c */ /* 0x000fc8000bf05270 */
[----:B--2---:R-:W-:Y:S02]  /*3720*/  USEL UR6, URZ, 0x1, UP0 ;  /* 0x00000001ff067887 */ /* 0x004fe40008000000 */
[----:B------:R-:W-:-:S04]  /*3730*/  USEL UR4, UR4, URZ, UP0 ;  /* 0x000000ff04047287 */ /* 0x000fc80008000000 */
[----:B------:R-:W-:Y:S01]  /*3740*/  ULEA UR5, UR4, UR27, 0x3 ;  /* 0x0000001b04057291 */ /* 0x000fe2000f8e18ff */
[----:B------:R-:W-:-:S04]  /*3750*/  LOP3.LUT R11, R11, UR6, RZ, 0x3c, !PT ;  /* 0x000000060b0b7c12 */ /* 0x000fc8000f8e3cff */
[----:B-1----:R-:W-:-:S04]  /*3760*/  SHF.L.U32 R2, R11, 0x1f, RZ ;  /* 0x0000001f0b027819 */ /* 0x002fc800000006ff */
[----:B------:R-:W1:Y:S02]  /*3770*/  SYNCS.PHASECHK.TRANS64.TRYWAIT P0, [UR5], R2 ;  /* 0x00000002ff0075a7 */ /* 0x000e640008001105 */
[----:B-1----:R-:W-:Y:S05]  /*3780*/  @!P0 BRA `(.L_x_61) ;  /* 0x0000006400a48947 */ /* 0x002fea0003800000 */
.L_x_127:
        /* <DEDUP_REMOVED lines=9> */
.L_x_129:
[----:B------:R-:W-:Y:S01]  /*3820*/  NOP ;  /* 0x0000000000007918 */ /* 0x000fe20000000000 */
[----:B-1----:R-:W1:Y:S01]  /*3830*/  LDS R0, [UR8+0x14] ;  /* 0x00001408ff007984 */ /* 0x002e620008000800 */
[----:B------:R-:W-:Y:S01]  /*3840*/  ULOP3.LUT UR4, UR41, 0xffff, URZ, 0xc0, !UPT ;  /* 0x0000ffff29047892 */ /* 0x000fe2000f8ec0ff */
[----:B------:R-:W-:Y:S01]  /*3850*/  UMOV UR5, 0xffff ;  /* 0x0000ffff00057882 */ /* 0x000fe20000000000 */
[----:B------:R-:W-:Y:S02]  /*3860*/  UMOV UR6, 0x1 ;  /* 0x0000000100067882 */ /* 0x000fe40000000000 */
[----:B------:R-:W-:-:S04]  /*3870*/  USHF.R.U32.HI UR4, URZ, 0x5, UR4 ;  /* 0x00000005ff047899 */ /* 0x000fc80008011604 */
[----:B------:R-:W-:Y:S02]  /*3880*/  USHF.L.U32 UR5, UR5, UR4, URZ ;  /* 0x0000000405057299 */ /* 0x000fe400080006ff */
[----:B------:R-:W-:-:S04]  /*3890*/  USHF.L.U32 UR4, UR6, UR4, URZ ;  /* 0x0000000406047299 */ /* 0x000fc800080006ff */
[----:B-1----:R-:W-:-:S04]  /*38a0*/  LOP3.LUT R0, R0, UR5, RZ, 0xc0, !PT ;  /* 0x0000000500007c12 */ /* 0x002fc8000f8ec0ff */
[----:B------:R-:W-:-:S13]  /*38b0*/  ISETP.NE.AND P0, PT, R0, UR5, PT ;  /* 0x0000000500007c0c */ /* 0x000fda000bf05270 */
[----:B------:R-:W-:Y:S05]  /*38c0*/  @P0 BRA `(.L_x_63) ;  /* 0x0000000000580947 */ /* 0x000fea0003800000 */
[----:B------:R-:W1:Y:S02]  /*38d0*/  LDS R0, [UR8+0x18] ;  /* 0x00001808ff007984 */ /* 0x000e640008000800 */
[----:B-1----:R-:W-:-:S04]  /*38e0*/  LOP3.LUT R0, R0, UR4, RZ, 0xc0, !PT ;  /* 0x0000000400007c12 */ /* 0x002fc8000f8ec0ff */
[----:B------:R-:W-:-:S13]  /*38f0*/  ISETP.NE.AND P0, PT, R0, UR4, PT ;  /* 0x0000000400007c0c */ /* 0x000fda000bf05270 */
[----:B------:R-:W-:Y:S05]  /*3900*/  @P0 BRA `(.L_x_64) ;  /* 0x00000000003c0947 */ /* 0x000fea0003800000 */
[----:B------:R-:W1:Y:S01]  /*3910*/  S2R R2, SR_LANEID ;  /* 0x0000000000027919 */ /* 0x000e620000000000 */
[----:B------:R-:W-:-:S06]  /*3920*/  ULOP3.LUT UR5, URZ, UR5, URZ, 0x33, !UPT ;  /* 0x00000005ff057292 */ /* 0x000fcc000f8e33ff */
[----:B------:R-:W-:-:S04]  /*3930*/  IMAD.U32 R0, RZ, RZ, UR5 ;  /* 0x00000005ff007e24 */ /* 0x000fc8000f8e00ff */
[----:B------:R2:W3:Y:S02]  /*3940*/  REDUX UR7, R0 ;  /* 0x00000000000773c4 */ /* 0x0004e40000000000 */
[----:B------:R4:W-:Y:S01]  /*3950*/  UTCATOMSWS.AND URZ, UR5 ;  /* 0x0000000500ff79e3 */ /* 0x0009e20008000000 */
[----:B--2---:R-:W-:Y:S01]  /*3960*/  LOP3.LUT R0, RZ, UR4, RZ, 0x33, !PT ;  /* 0x00000004ff007c12 */ /* 0x004fe2000f8e33ff */
[----:B------:R-:W-:Y:S02]  /*3970*/  VOTEU.ANY UR4, UPT, PT ;  /* 0x0000000000047886 */ /* 0x000fe400038e0100 */
[----:B------:R-:W-:Y:S02]  /*3980*/  UFLO.U32 UR4, UR4 ;  /* 0x00000004000472bd */ /* 0x000fe400080e0000 */
[----:B------:R-:W2:Y:S04]  /*3990*/  REDUX UR6, R0 ;  /* 0x00000000000673c4 */ /* 0x000ea80000000000 */
[----:B-1----:R-:W-:-:S02]  /*39a0*/  ISETP.EQ.U32.AND P0, PT, R2, UR4, PT ;  /* 0x0000000402007c0c */ /* 0x002fc4000bf02070 */
[----:B---3--:R-:W-:-:S11]  /*39b0*/  MOV R2, UR7 ;  /* 0x0000000700027c02 */ /* 0x008fd60008000f00 */
[----:B------:R4:W-:Y:S01]  /*39c0*/  @P0 ATOMS.AND RZ, [UR8+0x14], R2 ;  /* 0x00001402ffff098c */ /* 0x0009e2000a800008 */
[----:B--2---:R-:W-:-:S05]  /*39d0*/  IMAD.U32 R0, RZ, RZ, UR6 ;  /* 0x00000006ff007e24 */ /* 0x004fca000f8e00ff */
[----:B------:R4:W-:Y:S01]  /*39e0*/  @P0 ATOMS.AND RZ, [UR8+0x18], R0 ;  /* 0x00001800ffff098c */ /* 0x0009e2000a800008 */
[----:B------:R-:W-:Y:S05]  /*39f0*/  BRA `(.L_x_65) ;  /* 0x0000000000147947 */ /* 0x000fea0003800000 */
.L_x_64:
[----:B------:R-:W-:Y:S02]  /*3a00*/  MOV R2, 0x3a20 ;  /* 0x00003a2000027802 */ /* 0x000fe40000000f00 */
[----:B-----5:R-:W-:Y:S05]  /*3a10*/  CALL.REL.NOINC `($__internal_0_$__cuda_sm10x_tcgen05_guardrail_trap_col_being_dealloced_not_returned_by_alloc) ;  /* 0x0000006400cc7944 */ /* 0x020fea0003c00000 */
[----:B------:R-:W-:Y:S05]  /*3a20*/  BRA `(.L_x_65) ;  /* 0x0000000000087947 */ /* 0x000fea0003800000 */
.L_x_63:
[----:B------:R-:W-:Y:S02]  /*3a30*/  MOV R2, 0x3a50 ;  /* 0x00003a5000027802 */ /* 0x000fe40000000f00 */
[----:B-----5:R-:W-:Y:S05]  /*3a40*/  CALL.REL.NOINC `($__internal_2_$__cuda_sm10x_tcgen05_guardrail_trap_unallocated_columns_being_dealloced) ;  /* 0x0000006400d87944 */ /* 0x020fea0003c00000 */
.L_x_65:
[----:B------:R-:W-:Y:S01]  /*3a50*/  NOP ;  /* 0x0000000000007918 */ /* 0x000fe20000000000 */
[----:B----4-:R-:W-:Y:S05]  /*3a60*/  EXIT ;  /* 0x000000000000794d */ /* 0x010fea0003800000 */
.L_x_48:
[----:B------:R-:W-:-:S09]  /*3a70*/  UISETP.NE.OR UP0, UPT, UR18, 0x3, !UP3 ;  /* 0x000000031200788c */ /* 0x000fd2000df05670 */
[----:B------:R-:W-:Y:S05]  /*3a80*/  BRA.U UP0, `(.L_x_66) ;  /* 0x0000000d00c87547 */ /* 0x000fea000b800000 */
[----:B------:R-:W2:Y:S01]  /*3a90*/  LDCU.64 UR4, c[0x0][0x888] ;  /* 0x00011100ff0477ac */ /* 0x000ea20008000a00 */
[----:B------:R-:W-:Y:S02]  /*3aa0*/  HFMA2 R9, -RZ, RZ, 0, 0 ;  /* 0x00000000ff097431 */ /* 0x000fe400000001ff */
[----:B------:R-:W-:Y:S01]  /*3ab0*/  IMAD.MOV.U32 R11, RZ, RZ, 0x1 ;  /* 0x00000001ff0b7424 */ /* 0x000fe200078e00ff */
[----:B------:R-:W-:Y:S01]  /*3ac0*/  MOV R8, 0xa000 ;  /* 0x0000a00000087802 */ /* 0x000fe20000000f00 */
[----:B------:R-:W3:Y:S01]  /*3ad0*/  LDCU UR44, c[0x0][0x370] ;  /* 0x00006e00ff2c77ac */ /* 0x000ee20008000800 */
[----:B------:R-:W-:Y:S01]  /*3ae0*/  IMAD.MOV.U32 R10, RZ, RZ, RZ ;  /* 0x000000ffff0a7224 */ /* 0x000fe200078e00ff */
[----:B------:R-:W3:Y:S01]  /*3af0*/  LDCU.128 UR52, c[0x0][0xb10] ;  /* 0x00016200ff3477ac */ /* 0x000ee20008000c00 */
[----:B------:R-:W4:Y:S01]  /*3b00*/  LDCU UR37, c[0x0][0x374] ;  /* 0x00006e80ff2577ac */ /* 0x000f220008000800 */
[----:B------:R-:W1:Y:S01]  /*3b10*/  LDCU.64 UR42, c[0x0][0x890] ;  /* 0x00011200ff2a77ac */ /* 0x000e620008000a00 */
[----:B------:R-:W1:Y:S01]  /*3b20*/  LDCU UR29, c[0x0][0xb0c] ;  /* 0x00016180ff1d77ac */ /* 0x000e620008000800 */
[----:B--2---:R-:W-:Y:S01]  /*3b30*/  UISETP.NE.U32.AND UP0, UPT, UR4, URZ, UPT ;  /* 0x000000ff0400728c */ /* 0x004fe2000bf05070 */
[----:B------:R-:W2:Y:S01]  /*3b40*/  LDCU UR56, c[0x0][0xb20] ;  /* 0x00016400ff3877ac */ /* 0x000ea20008000800 */
[----:B------:R-:W2:Y:S01]  /*3b50*/  LDCU UR4, c[0x0][0xb30] ;  /* 0x00016600ff0477ac */ /* 0x000ea20008000800 */
[----:B---3--:R-:W-:-:S02]  /*3b60*/  UIMAD.WIDE.U32 UR8, UR44, UR52, URZ ;  /* 0x000000342c0872a5 */ /* 0x008fc4000f8e00ff */
[----:B----4-:R-:W-:Y:S02]  /*3b70*/  UIMAD.WIDE.U32 UR10, UR37, UR55, URZ ;  /* 0x00000037250a72a5 */ /* 0x010fe4000f8e00ff */
[----:B-1----:R-:W-:Y:S02]  /*3b80*/  UISETP.NE.U32.AND UP6, UPT, UR42, URZ, UPT ;  /* 0x000000ff2a00728c */ /* 0x002fe4000bfc5070 */
[----:B------:R-:W-:Y:S01]  /*3b90*/  UISETP.NE.AND.EX UP5, UPT, UR5, URZ, UPT, UP0 ;  /* 0x000000ff0500728c */ /* 0x000fe2000bfa5300 */
[----:B------:R-:W-:Y:S01]  /*3ba0*/  UMOV UR6, 0x400 ;  /* 0x0000040000067882 */ /* 0x000fe20000000000 */
[----:B------:R-:W-:Y:S01]  /*3bb0*/  UISETP.NE.AND UP0, UPT, UR21, 0x1, UPT ;  /* 0x000000011500788c */ /* 0x000fe2000bf05270 */
[----:B------:R-:W-:Y:S01]  /*3bc0*/  UMOV UR8, UR9 ;  /* 0x0000000900087c82 */ /* 0x000fe20008000000 */
[----:B------:R-:W-:Y:S01]  /*3bd0*/  UMOV UR45, UR11 ;  /* 0x0000000b002d7c82 */ /* 0x000fe20008000000 */
[----:B------:R-:W-:Y:S01]  /*3be0*/  UISETP.NE.AND UP0, UPT, UR29, 0x1, UPT ;  /* 0x000000011d00788c */ /* 0x000fe2000bf05270 */
[----:B------:R-:W1:Y:S01]  /*3bf0*/  LDCU.64 UR50, c[0x0][0x348] ;  /* 0x00006900ff3277ac */ /* 0x000e620008000a00 */
[----:B------:R-:W-:Y:S01]  /*3c00*/  UMOV UR30, URZ ;  /* 0x000000ff001e7c82 */ /* 0x000fe20008000000 */
[----:B------:R-:W-:-:S02]  /*3c10*/  UPLOP3.LUT UP1, UPT, UPT, UPT, UPT, 0x40, 0x4 ;  /* 0x000000000004789c */ /* 0x000fc40003f2e870 */
[----:B------:R-:W-:Y:S01]  /*3c20*/  UISETP.GE.AND UP3, UPT, UR21, 0x1, UPT ;  /* 0x000000011500788c */ /* 0x000fe2000bf66270 */
[----:B------:R-:W3:Y:S01]  /*3c30*/  LDCU.64 UR22, c[0x0][0xb28] ;  /* 0x00016500ff1677ac */ /* 0x000ee20008000a00 */
[----:B------:R-:W-:Y:S02]  /*3c40*/  ULEA UR6, UR15, UR6, 0x18 ;  /* 0x000000060f067291 */ /* 0x000fe4000f8ec0ff */
[----:B------:R-:W-:Y:S02]  /*3c50*/  UISETP.NE.AND.EX UP6, UPT, UR43, URZ, UPT, UP6 ;  /* 0x000000ff2b00728c */ /* 0x000fe4000bfc5360 */
[----:B------:R-:W-:Y:S02]  /*3c60*/  USHF.R.U32.HI UR46, URZ, UR53, UR8 ;  /* 0x00000035ff2e7299 */ /* 0x000fe40008011608 */
[----:B--2---:R-:W-:Y:S02]  /*3c70*/  USHF.R.U32.HI UR45, URZ, UR56, UR45 ;  /* 0x00000038ff2d7299 */ /* 0x004fe4000801162d */
[----:B------:R-:W-:-:S02]  /*3c80*/  UISETP.NE.AND UP0, UPT, UR54, 0x1, UPT ;  /* 0x000000013600788c */ /* 0x000fc4000bf05270 */
[----:B------:R-:W-:-:S11]  /*3c90*/  UISETP.NE.AND UP4, UPT, UR4, 0x1, UPT ;  /* 0x000000010400788c */ /* 0x000fd6000bf85270 */
.L_x_74:
[C---:B------:R-:W-:Y:S02]  /*3ca0*/  LEA R3, R10.reuse, UR6, 0x3 ;  /* 0x000000060a037c11 */ /* 0x040fe4000f8e18ff */
[----:B------:R-:W-:Y:S02]  /*3cb0*/  SHF.L.U32 R0, R9, 0x1f, RZ ;  /* 0x0000001f09007819 */ /* 0x000fe400000006ff */
[----:B------:R-:W-:Y:S02]  /*3cc0*/  LEA R4, R10, UR6, 0x4 ;  /* 0x000000060a047c11 */ /* 0x000fe4000f8e20ff */
[----:B--2---:R-:W2:Y:S02]  /*3cd0*/  SYNCS.PHASECHK.TRANS64.TRYWAIT P0, [R3+URZ+0x70], R0 ;  /* 0x00007000030075a7 */ /* 0x004ea400080011ff */
[----:B--2---:R-:W-:Y:S05]  /*3ce0*/  @!P0 BRA `(.L_x_67) ;  /* 0x00000060007c8947 */ /* 0x004fea0003800000 */
.L_x_130:
[----:B------:R-:W4:Y:S01]  /*3cf0*/  LDS.128 R4, [R4+0xf0] ;  /* 0x0000f00004047984 */ /* 0x000f220000000c00 */
[----:B------:R-:W-:Y:S01]  /*3d00*/  UISETP.GE.AND UP0, UPT, UR21, 0x1, UPT ;  /* 0x000000011500788c */ /* 0x000fe2000bf06270 */
[----:B------:R-:W-:Y:S01]  /*3d10*/  @!PT LDS RZ, [RZ] ;  /* 0x00000000fffff984 */ /* 0x000fe20000000800 */
[----:B------:R-:W-:Y:S01]  /*3d20*/  @!PT LDS RZ, [RZ] ;  /* 0x00000000fffff984 */ /* 0x000fe20000000800 */
[----:B------:R-:W-:Y:S01]  /*3d30*/  @!PT LDS RZ, [RZ] ;  /* 0x00000000fffff984 */ /* 0x000fe20000000800 */
[----:B------:R-:W-:Y:S01]  /*3d40*/  @!PT LDS RZ, [RZ] ;  /* 0x00000000fffff984 */ /* 0x000fe20000000800 */
[----:B------:R1:W-:Y:S06]  /*3d50*/  MEMBAR.ALL.CTA ;  /* 0x0000000000007992 */ /* 0x0003ec0000008000 */
[----:B-1----:R-:W1:Y:S01]  /*3d60*/  FENCE.VIEW.ASYNC.S ;  /* 0x00000000000073c6 */ /* 0x002e620000000000 */
[----:B----4-:R-:W-:Y:S11]  /*3d70*/  LOP3.LUT P0, RZ, R6, 0x1, RZ, 0xc0, !PT ;  /* 0x0000000106ff7812 */ /* 0x010ff6000780c0ff */
[----:B------:R-:W-:Y:S02]  /*3d80*/  @!UPT UIADD3 URZ, UPT, UPT, URZ, URZ, URZ ;  /* 0x000000fffffff290 */ /* 0x000fe4000fffe0ff */
[----:B-1----:R-:W-:Y:S01]  /*3d90*/  VOTEU.ANY UP3, P0 ;  /* 0x0000000000ff7886 */ /* 0x002fe20000060100 */
[----:B------:R-:W-:Y:S11]  /*3da0*/  PLOP3.LUT P0, PT, PT, PT, UP3, 0x80, 0x8 ;  /* 0x000000000008781c */ /* 0x000ff60003f0f038 */
[----:B------:R-:W-:Y:S02]  /*3db0*/  @!UPT UIADD3 URZ, UPT, UPT, URZ, URZ, URZ ;  /* 0x000000fffffff290 */ /* 0x000fe4000fffe0ff */
[----:B--2---:R-:W-:Y:S02]  /*3dc0*/  @P0 SHF.R.U32.HI R0, RZ, 0x10, R5 ;  /* 0x00000010ff000819 */ /* 0x004fe40000011605 */
[----:B------:R-:W-:Y:S02]  /*3dd0*/  @P0 MOV R2, R4 ;  /* 0x0000000400020202 */ /* 0x000fe40000000f00 */
[----:B------:R-:W-:Y:S01]  /*3de0*/  @P0 R2UR UR4, R0 ;  /* 0x00000000000402ca */ /* 0x000fe200000e0000 */
[----:B------:R-:W-:Y:S01]  /*3df0*/  VIADD R0, R3, 0x80 ;  /* 0x0000008003007836 */ /* 0x000fe20000000000 */
[----:B------:R-:W-:Y:S02]  /*3e00*/  @P0 LOP3.LUT R4, R5, 0xffff, RZ, 0xc0, !PT ;  /* 0x0000ffff05040812 */ /* 0x000fe400078ec0ff */
[----:B------:R-:W-:Y:S02]  /*3e10*/  @P0 R2UR UR7, R2 ;  /* 0x00000000020702ca */ /* 0x000fe400000e0000 */
[----:B------:R-:W-:Y:S02]  /*3e20*/  PRMT R0, RZ, 0x654, R0 ;  /* 0x00000654ff007816 */ /* 0x000fe40000000000 */
[----:B------:R-:W-:Y:S02]  /*3e30*/  @P0 R2UR UR5, R4 ;  /* 0x00000000040502ca */ /* 0x000fe400000e0000 */
[----:B------:R1:W-:Y:S03]  /*3e40*/  SYNCS.ARRIVE.TRANS64.RED.A1T0 RZ, [R0+URZ], RZ ;  /* 0x000000ff00ff79a7 */ /* 0x0003e600081004ff */
[----:B------:R-:W-:Y:S04]  /*3e50*/  @UP3 UMOV UR31, UR4 ;  /* 0x00000004001f3c82 */ /* 0x000fe80008000000 */
[----:B------:R-:W-:Y:S04]  /*3e60*/  @UP3 UMOV UR14, UR7 ;  /* 0x00000007000e3c82 */ /* 0x000fe80008000000 */
[----:B------:R-:W-:Y:S01]  /*3e70*/  @UP3 UMOV UR13, UR5 ;  /* 0x00000005000d3c82 */ /* 0x000fe20008000000 */
[----:B------:R-:W-:Y:S05]  /*3e80*/  BRA.U !UP0, `(.L_x_68) ;  /* 0x0000000108c07547 */ /* 0x000fea000b800000 */
[----:B------:R-:W-:Y:S02]  /*3e90*/  UIMAD.WIDE.U32 UR10, UR13, UR55, URZ ;  /* 0x000000370d0a72a5 */ /* 0x000fe4000f8e00ff */
[----:B------:R-:W-:Y:S02]  /*3ea0*/  UP2UR UR12, UPR, URZ, 0x4 ;  /* 0x00000004ff0c7883 */ /* 0x000fe40008000000 */
[----:B------:R-:W-:Y:S02]  /*3eb0*/  UISETP.NE.AND UP2, UPT, UR54, 0x1, UPT ;  /* 0x000000013600788c */ /* 0x000fe4000bf45270 */
[----:B------:R-:W-:Y:S02]  /*3ec0*/  UIMAD.WIDE.U32 UR16, UR14, UR52, URZ ;  /* 0x000000340e1072a5 */ /* 0x000fe4000f8e00ff */
[----:B------:R-:W-:Y:S02]  /*3ed0*/  USEL UR4, UR37, UR45, !UP2 ;  /* 0x0000002d25047287 */ /* 0x000fe4000d000000 */
[----:B------:R-:W-:Y:S02]  /*3ee0*/  UISETP.NE.AND UP0, UPT, UR29, 0x1, UPT ;  /* 0x000000011d00788c */ /* 0x000fe4000bf05270 */
[----:B------:R-:W-:Y:S02]  /*3ef0*/  UP2UR UR20, UPR, URZ, 0x2 ;  /* 0x00000002ff147883 */ /* 0x000fe40008000000 */
[----:B------:R-:W-:Y:S02]  /*3f00*/  UISETP.NE.AND UP1, UPT, UR21, 0x1, UPT ;  /* 0x000000011500788c */ /* 0x000fe4000bf25270 */
[----:B---3--:R-:W-:Y:S02]  /*3f10*/  UIMAD.WIDE.U32 UR18, UR4, UR22, URZ ;  /* 0x00000016041272a5 */ /* 0x008fe4000f8e00ff */
[----:B------:R-:W-:Y:S01]  /*3f20*/  USEL UR8, UR44, UR46, !UP0 ;  /* 0x0000002e2c087287 */ /* 0x000fe2000c000000 */
[----:B------:R-:W-:Y:S02]  /*3f30*/  UMOV UR5, UR11 ;  /* 0x0000000b00057c82 */ /* 0x000fe40008000000 */
[----:B------:R-:W-:Y:S02]  /*3f40*/  USHF.R.U32.HI UR7, URZ, UR56, UR5 ;  /* 0x00000038ff077299 */ /* 0x000fe40008011605 */
[----:B------:R-:W-:Y:S02]  /*3f50*/  UIMAD.WIDE.U32 UR24, UR8, UR22, URZ ;  /* 0x00000016081872a5 */ /* 0x000fe4000f8e00ff */
[----:B------:R-:W-:Y:S02]  /*3f60*/  USEL UR7, UR13, UR7, !UP2 ;  /* 0x000000070d077287 */ /* 0x000fe4000d000000 */
[----:B------:R-:W-:Y:S02]  /*3f70*/  UISETP.NE.AND UP2, UPT, UR12, URZ, UPT ;  /* 0x000000ff0c00728c */ /* 0x000fe4000bf45270 */
[----:B------:R-:W-:Y:S01]  /*3f80*/  UIMAD.WIDE.U32 UR10, UR7, UR22, URZ ;  /* 0x00000016070a72a5 */ /* 0x000fe2000f8e00ff */
[----:B------:R-:W-:Y:S02]  /*3f90*/  UMOV UR5, UR17 ;  /* 0x0000001100057c82 */ /* 0x000fe40008000000 */
[----:B------:R-:W-:Y:S03]  /*3fa0*/  USHF.R.U32.HI UR9, URZ, UR53, UR5 ;  /* 0x00000035ff097299 */ /* 0x000fe60008011605 */
[----:B------:R-:W-:Y:S02]  /*3fb0*/  UMOV UR5, UR19 ;  /* 0x0000001300057c82 */ /* 0x000fe40008000000 */
[----:B------:R-:W-:Y:S03]  /*3fc0*/  @UP1 USHF.R.U32.HI UR4, URZ, UR23, UR5 ;  /* 0x00000017ff041299 */ /* 0x000fe60008011605 */
[----:B------:R-:W-:Y:S01]  /*3fd0*/  UMOV UR5, UR25 ;  /* 0x0000001900057c82 */ /* 0x000fe20008000000 */
[----:B------:R-:W-:Y:S02]  /*3fe0*/  UIMAD UR4, UR21, UR4, URZ ;  /* 0x00000004150472a4 */ /* 0x000fe4000f8e02ff */
[----:B------:R-:W-:Y:S02]  /*3ff0*/  @UP1 USHF.R.U32.HI UR8, URZ, UR23, UR5 ;  /* 0x00000017ff081299 */ /* 0x000fe40008011605 */
[----:B------:R-:W-:Y:S02]  /*4000*/  USEL UR5, UR14, UR9, !UP0 ;  /* 0x000000090e057287 */ /* 0x000fe4000c000000 */
[----:B------:R-:W-:Y:S02]  /*4010*/  UIMAD UR9, UR21, UR8, URZ ;  /* 0x00000008150972a4 */ /* 0x000fe4000f8e02ff */
[----:B------:R-:W-:Y:S03]  /*4020*/  UISETP.GE.AND UP0, UPT, UR7, UR4, UPT ;  /* 0x000000040700728c */ /* 0x000fe6000bf06270 */
[----:B------:R-:W-:Y:S01]  /*4030*/  UMOV UR4, UR11 ;  /* 0x0000000b00047c82 */ /* 0x000fe20008000000 */
[----:B------:R-:W-:Y:S02]  /*4040*/  UISETP.GE.OR UP0, UPT, UR5, UR9, UP0 ;  /* 0x000000090500728c */ /* 0x000fe40008706670 */
[----:B------:R-:W-:Y:S02]  /*4050*/  USHF.R.U32.HI UR4, URZ, UR23, UR4 ;  /* 0x00000017ff047299 */ /* 0x000fe40008011604 */
[----:B------:R-:W-:Y:S02]  /*4060*/  UIMAD.WIDE.U32 UR10, UR5, UR22, URZ ;  /* 0x00000016050a72a5 */ /* 0x000fe4000f8e00ff */
[----:B------:R-:W-:Y:S04]  /*4070*/  USEL UR12, UR7, UR4, !UP1 ;  /* 0x00000004070c7287 */ /* 0x000fe8000c800000 */
[----:B------:R-:W-:Y:S01]  /*4080*/  UIADD3 UR9, UPT, UPT, -UR12, URZ, URZ ;  /* 0x000000ff0c097290 */ /* 0x000fe2000fffe1ff */
[----:B------:R-:W-:Y:S02]  /*4090*/  @!UP0 UMOV UR4, UR11 ;  /* 0x0000000b00048c82 */ /* 0x000fe40008000000 */
[----:B------:R-:W-:Y:S02]  /*40a0*/  @!UP0 USHF.R.U32.HI UR4, URZ, UR23, UR4 ;  /* 0x00000017ff048299 */ /* 0x000fe40008011604 */
[----:B------:R-:W-:Y:S02]  /*40b0*/  UIMAD UR9, UR21, UR9, UR7 ;  /* 0x00000009150972a4 */ /* 0x000fe4000f8e0207 */
[----:B------:R-:W-:Y:S02]  /*40c0*/  @!UP0 USEL UR4, UR5, UR4, !UP1 ;  /* 0x0000000405048287 */ /* 0x000fe4000c800000 */
[----:B------:R-:W-:Y:S02]  /*40d0*/  UISETP.NE.AND UP1, UPT, UR20, URZ, UPT ;  /* 0x000000ff1400728c */ /* 0x000fe4000bf25270 */
[----:B------:R-:W-:Y:S02]  /*40e0*/  @!UP0 UIMAD UR8, UR8, UR9, UR4 ;  /* 0x00000009080882a4 */ /* 0x000fe4000f8e0204 */
[----:B------:R-:W-:Y:S02]  /*40f0*/  @!UP0 UIADD3 UR10, UPT, UPT, UR12, -UR4, URZ ;  /* 0x800000040c0a8290 */ /* 0x000fe4000fffe0ff */
[----:B------:R-:W-:Y:S02]  /*4100*/  UIADD3 UR9, UPT, UPT, -UR7, URZ, URZ ;  /* 0x000000ff07097290 */ /* 0x000fe4000fffe1ff */
[----:B------:R-:W-:Y:S02]  /*4110*/  UIADD3 UR4, UPT, UPT, -UR5, URZ, URZ ;  /* 0x000000ff05047290 */ /* 0x000fe4000fffe1ff */
[----:B------:R-:W-:Y:S03]  /*4120*/  @!UP0 UIMAD UR7, UR10, UR21, UR5 ;  /* 0x000000150a0782a4 */ /* 0x000fe6000f8e0205 */
[----:B------:R-:W-:Y:S01]  /*4130*/  @!UP0 UMOV UR5, UR8 ;  /* 0x0000000800058c82 */ /* 0x000fe20008000000 */
[----:B------:R-:W-:Y:S02]  /*4140*/  UIMAD UR8, UR29, UR4, UR14 ;  /* 0x000000041d0872a4 */ /* 0x000fe4000f8e020e */
[----:B------:R-:W-:Y:S02]  /*4150*/  UIMAD UR4, UR54, UR9, UR13 ;  /* 0x00000009360472a4 */ /* 0x000fe4000f8e020d */
[----:B------:R-:W-:Y:S02]  /*4160*/  UIMAD UR14, UR5, UR29, UR8 ;  /* 0x0000001d050e72a4 */ /* 0x000fe4000f8e0208 */
[----:B------:R-:W-:Y:S11]  /*4170*/  UIMAD UR13, UR7, UR54, UR4 ;  /* 0x00000036070d72a4 */ /* 0x000ff6000f8e0204 */
[----:B------:R-:W-:Y:S01]  /*4180*/  @!UPT UIADD3 URZ, UPT, UPT, URZ, URZ, URZ ;  /* 0x000000fffffff290 */ /* 0x000fe2000fffe0ff */
.L_x_68:
[----:B------:R-:W2:Y:S01]  /*4190*/  @!UP4 LDCU.128 UR16, c[0x0][0xb10] ;  /* 0x00016200ff10c7ac */ /* 0x000ea20008000c00 */
[----:B------:R-:W-:Y:S04]  /*41a0*/  ISETP.NE.U32.AND P0, PT, RZ, UR42, PT ;  /* 0x0000002aff007c0c */ /* 0x000fe8000bf05070 */
[----:B------:R-:W-:Y:S01]  /*41b0*/  ISETP.NE.AND.EX P0, PT, RZ, UR43, PT, P0 ;  /* 0x0000002bff007c0c */ /* 0x000fe2000bf05300 */
[----:B------:R-:W4:Y:S01]  /*41c0*/  @!UP4 LDCU UR5, c[0x0][0xb0c] ;  /* 0x00016180ff05c7ac */ /* 0x000f220008000800 */
[----:B--2---:R-:W-:Y:S02]  /*41d0*/  UIMAD.WIDE.U32 UR8, UR14, UR16, URZ ;  /* 0x000000100e0872a5 */ /* 0x004fe4000f8e00ff */
[----:B------:R-:W-:Y:S05]  /*41e0*/  UIMAD.WIDE.U32 UR10, UR13, UR19, URZ ;  /* 0x000000130d0a72a5 */ /* 0x000fea000f8e00ff */
[----:B------:R-:W-:Y:S01]  /*41f0*/  @!UP4 UMOV UR4, UR9 ;  /* 0x000000090004cc82 */ /* 0x000fe20008000000 */
[----:B----4-:R-:W-:Y:S02]  /*4200*/  @!UP4 UISETP.NE.AND UP0, UPT, UR5, 0x1, UPT ;  /* 0x000000010500c88c */ /* 0x010fe4000bf05270 */
[----:B------:R-:W-:Y:S01]  /*4210*/  @!UP4 USHF.R.U32.HI UR4, URZ, UR17, UR4 ;  /* 0x00000011ff04c299 */ /* 0x000fe20008011604 */
[----:B------:R-:W-:Y:S03]  /*4220*/  @!UP4 UMOV UR7, UR11 ;  /* 0x0000000b0007cc82 */ /* 0x000fe60008000000 */
[----:B------:R-:W-:Y:S02]  /*4230*/  @!UP4 USEL UR8, UR14, UR4, !UP0 ;  /* 0x000000040e08c287 */ /* 0x000fe4000c000000 */
[----:B------:R-:W-:Y:S05]  /*4240*/  @!UP4 UISETP.NE.AND UP0, UPT, UR18, 0x1, UPT ;  /* 0x000000011200c88c */ /* 0x000fea000bf05270 */
[----:B------:R-:W2:Y:S02]  /*4250*/  @!UP4 LDCU UR4, c[0x0][0xb20] ;  /* 0x00016400ff04c7ac */ /* 0x000ea40008000800 */
[----:B--2---:R-:W-:Y:S04]  /*4260*/  @!UP4 USHF.R.U32.HI UR7, URZ, UR4, UR7 ;  /* 0x00000004ff07c299 */ /* 0x004fe80008011607 */
[----:B------:R-:W-:Y:S04]  /*4270*/  @!UP4 USEL UR7, UR13, UR7, !UP0 ;  /* 0x000000070d07c287 */ /* 0x000fe8000c000000 */
[----:B------:R-:W-:Y:S02]  /*4280*/  @!UP4 UIADD3 UR4, UPT, UPT, -UR8, UR7, URZ ;  /* 0x000000070804c290 */ /* 0x000fe4000fffe1ff */
[----:B------:R-:W-:Y:S02]  /*4290*/  @!UP4 UIADD3 UR7, UPT, UPT, UR8, -UR7, URZ ;  /* 0x800000070807c290 */ /* 0x000fe4000fffe0ff */
[----:B------:R-:W-:Y:S02]  /*42a0*/  @!UP4 UIMAD UR14, UR4, UR5, UR14 ;  /* 0x00000005040ec2a4 */ /* 0x000fe4000f8e020e */
[----:B------:R-:W-:Y:S01]  /*42b0*/  @!UP4 UIMAD UR13, UR7, UR18, UR13 ;  /* 0x00000012070dc2a4 */ /* 0x000fe2000f8e020d */
[----:B------:R-:W-:Y:S11]  /*42c0*/  BRA.U UP1, `(.L_x_69) ;  /* 0x0000000101107547 */ /* 0x000ff6000b800000 */
[----:B------:R-:W-:Y:S04]  /*42d0*/  MOV R2, UR49 ;  /* 0x0000003100027c02 */ /* 0x000fe80008000f00 */
[----:B------:R-:W-:Y:S04]  /*42e0*/  SHF.L.U32 R2, R2, 0x1f, RZ ;  /* 0x0000001f02027819 */ /* 0x000fe800000006ff */
[----:B------:R-:W2:Y:S02]  /*42f0*/  SYNCS.PHASECHK.TRANS64.TRYWAIT P1, [UR6+0x68], R2 ;  /* 0x00006802ff0075a7 */ /* 0x000ea40008021106 */
[----:B--2---:R-:W-:Y:S05]  /*4300*/  @!P1 BRA `(.L_x_70) ;  /* 0x0000005c00089947 */ /* 0x004fea0003800000 */
.L_x_69:
[----:B------:R-:W-:Y:S05]  /*4310*/  BRA.U !UP6, `(.L_x_71) ;  /* 0x000000010e407547 */ /* 0x000fea000b800000 */
[----:B------:R-:W-:Y:S01]  /*4320*/  UPLOP3.LUT UP2, UPT, UPT, UPT, UP5, 0x80, 0x8 ;  /* 0x000000000008789c */ /* 0x000fe20003f4f050 */
[----:B-1----:R-:W-:Y:S01]  /*4330*/  IMAD.MOV.U32 R0, RZ, RZ, 0x1 ;  /* 0x00000001ff007424 */ /* 0x002fe200078e00ff */
[----:B------:R-:W1:Y:S04]  /*4340*/  LDCU.64 UR8, c[0x0][0x358] ;  /* 0x00006b00ff0877ac */ /* 0x000e680008000a00 */
[----:B------:R-:W-:Y:S05]  /*4350*/  PLOP3.LUT P1, PT, PT, PT, UP2, 0x80, 0x8 ;  /* 0x000000000008781c */ /* 0x000fea0003f2f028 */
[----:B------:R-:W2:Y:S01]  /*4360*/  @UP2 LDCU.64 UR4, c[0x0][0x888] ;  /* 0x00011100ff0427ac */ /* 0x000ea20008000a00 */
[----:B------:R-:W-:Y:S04]  /*4370*/  @UP2 UIMAD UR7, UR36, UR42, URZ ;  /* 0x0000002a240722a4 */ /* 0x000fe8000f8e02ff */
[----:B--2---:R-:W-:Y:S06]  /*4380*/  @UP2 UIMAD.WIDE UR4, UR7, 0x4, UR4 ;  /* 0x00000004070428a5 */ /* 0x004fec000f8e0204 */
[----:B------:R-:W-:Y:S02]  /*4390*/  IMAD.U32 R2, RZ, RZ, UR4 ;  /* 0x00000004ff027e24 */ /* 0x000fe4000f8e00ff */
[----:B------:R-:W-:Y:S03]  /*43a0*/  IMAD.U32 R3, RZ, RZ, UR5 ;  /* 0x00000005ff037e24 */ /* 0x000fe6000f8e00ff */
[----:B------:R-:W2:Y:S02]  /*43b0*/  @!UP2 LDCU UR4, c[0x0][0x880] ;  /* 0x00011000ff04a7ac */ /* 0x000ea40008000800 */
[----:B-1---5:R1:W5:Y:S02]  /*43c0*/  @P1 LDG.E R157, desc[UR8][R2.64] ;  /* 0x00000008029d1981 */ /* 0x022364000c1e1900 */
[----:B-1----:R-:W-:Y:S05]  /*43d0*/  HFMA2 R2, -RZ, RZ, 0, 5.9604644775390625e-08 ;  /* 0x00000001ff027431 */ /* 0x002fea00000001ff */
[----:B------:R-:W-:Y:S04]  /*43e0*/  @P1 PRMT R4, R2, 0x7610, R4 ;  /* 0x0000761002041816 */ /* 0x000fe80000000004 */
[----:B------:R-:W-:Y:S05]  /*43f0*/  @!P1 PRMT R4, R0, 0x7610, R4 ;  /* 0x0000761000049816 */ /* 0x000fea0000000004 */
[----:B------:R4:W-:Y:S02]  /*4400*/  STL.S16 [R1+0x40], R4 ;  /* 0x0000400401007387 */ /* 0x0009e40000100600 */
[----:B--2-4-:R-:W-:Y:S07]  /*4410*/  @!P1 MOV R157, UR4 ;  /* 0x00000004009d9c02 */ /* 0x014fee0008000f00 */
.L_x_71:
[----:B-----5:R-:W-:Y:S01]  /*4420*/  @!P0 FSETP.EQ.AND P1, PT, R157, RZ, PT ;  /* 0x000000ff9d00820b */ /* 0x020fe20003f22000 */
[----:B------:R-:W-:Y:S01]  /*4430*/  @!UPT UIADD3 URZ, UPT, UPT, URZ, URZ, URZ ;  /* 0x000000fffffff290 */ /* 0x000fe2000fffe0ff */
[----:B------:R-:W-:Y:S11]  /*4440*/  @!P0 BRA `(.L_x_72) ;  /* 0x00000000001c8947 */ /* 0x000ff60003800000 */
[----:B------:R-:W-:Y:S01]  /*4450*/  PLOP3.LUT P1, PT, PT, PT, UP2, 0x80, 0x8 ;  /* 0x000000000008781c */ /* 0x000fe20003f2f028 */
[----:B-1----:R-:W2:Y:S03]  /*4460*/  LDL R0, [R1+0x40] ;  /* 0x0000400001007983 */ /* 0x002ea60000100800 */
[----:B------:R-:W-:Y:S02]  /*4470*/  PLOP3.LUT P1, PT, P1, PT, PT, 0x8, 0x80 ;  /* 0x000000000080781c */ /* 0x000fe40000f2e170 */
[----:B--2---:R-:W-:Y:S11]  /*4480*/  LOP3.LUT P0, RZ, R0, 0xff, RZ, 0xc0, !PT ;  /* 0x000000ff00ff7812 */ /* 0x004ff6000780c0ff */
[----:B------:R-:W-:Y:S02]  /*4490*/  @!UPT UIADD3 URZ, UPT, UPT, URZ, URZ, URZ ;  /* 0x000000fffffff290 */ /* 0x000fe4000fffe0ff */
[----:B------:R-:W-:Y:S11]  /*44a0*/  @P0 FSETP.EQ.AND P1, PT, R157, RZ, PT ;  /* 0x000000ff9d00020b */ /* 0x000ff60003f22000 */
[----:B------:R-:W-:Y:S02]  /*44b0*/  @!UPT UIADD3 URZ, UPT, UPT, URZ, URZ, URZ ;  /* 0x000000fffffff290 */ /* 0x000fe4000fffe0ff */
.L_x_72:
[----:B------:R-:W-:Y:S01]  /*44c0*/  ULEA UR5, UR30, UR6, 0x3 ;  /* 0x000000061e057291 */ /* 0x000fe2000f8e18ff */
[----:B-1----:R-:W-:Y:S02]  /*44d0*/  SHF.L.U32 R0, R11, 0x1f, RZ ;  /* 0x0000001f0b007819 */ /* 0x002fe400000006ff */
[----:B------:R-:W-:Y:S01]  /*44e0*/  ELECT P0, URZ, PT ;  /* 0x0000000000ff782f */ /* 0x000fe20003800000 */
[----:B------:R-:W-:Y:S05]  /*44f0*/  VIADD R10, R10, 0x1 ;  /* 0x000000010a0a7836 */ /* 0x000fea0000000000 */
[----:B------:R-:W1:Y:S02]  /*4500*/  SYNCS.PHASECHK.TRANS64.TRYWAIT P2, [UR5+0x50], R0 ;  /* 0x00005000ff0075a7 */ /* 0x000e640008041105 */
[----:B-1----:R-:W-:Y:S05]  /*4510*/  @!P2 BRA `(.L_x_73) ;  /* 0x00000058009ca947 */ /* 0x002fea0003800000 */
.L_x_133:
[----:B------:R-:W-:Y:S01]  /*4520*/  UIADD3 UR33, UPT, UPT, UR5, 0x40, URZ ;  /* 0x0000004005217890 */ /* 0x000fe2000fffe0ff */
[----:B------:R-:W-:Y:S01]  /*4530*/  PLOP3.LUT P0, PT, P1, P0, PT, 0xf2, 0x2f ;  /* 0x00000000002f781c */ /* 0x000fe20000f01e72 */
[----:B------:R-:W-:Y:S01]  /*4540*/  UMOV UR40, 0x0 ;  /* 0x0000000000287882 */ /* 0x000fe20000000000 */
[----:B------:R-:W-:Y:S01]  /*4550*/  UMOV UR41, 0x10000000 ;  /* 0x1000000000297882 */ /* 0x000fe20000000000 */
[----:B------:R-:W-:Y:S01]  /*4560*/  UMOV UR28, UR36 ;  /* 0x00000024001c7c82 */ /* 0x000fe20008000000 */
[----:B------:R-:W-:Y:S01]  /*4570*/  UMOV UR12, UR36 ;  /* 0x00000024000c7c82 */ /* 0x000fe20008000000 */
[----:B------:R-:W-:Y:S01]  /*4580*/  UMOV UR20, UR36 ;  /* 0x0000002400147c82 */ /* 0x000fe20008000000 */
[----:B------:R-:W-:Y:S01]  /*4590*/  UMOV UR25, UR33 ;  /* 0x0000002100197c82 */ /* 0x000fe20008000000 */
[----:B------:R-:W-:Y:S01]  /*45a0*/  UMOV UR9, UR33 ;  /* 0x0000002100097c82 */ /* 0x000fe20008000000 */
[----:B------:R-:W-:Y:S01]  /*45b0*/  UMOV UR17, UR33 ;  /* 0x0000002100117c82 */ /* 0x000fe20008000000 */
[C---:B------:R-:W-:Y:S04]  /*45c0*/  ISETP.NE.AND P1, PT, R10.reuse, 0x2, PT ;  /* 0x000000020a00780c */ /* 0x040fe80003f25270 */
[----:B------:R-:W-:Y:S01]  /*45d0*/  VOTEU.ALL UP0, P0 ;  /* 0x0000000000ff7886 */ /* 0x000fe20000000000 */
[----:B-1----:R-:W-:Y:S02]  /*45e0*/  SEL R0, RZ, 0x1, P1 ;  /* 0x00000001ff007807 */ /* 0x002fe40000800000 */
[----:B------:R-:W-:Y:S02]  /*45f0*/  SEL R10, R10, RZ, P1 ;  /* 0x000000ff0a0a7207 */ /* 0x000fe40000800000 */
[----:B------:R-:W-:Y:S01]  /*4600*/  @!UP0 UIADD3 UR38, UP1, UPT, UR50, 0x580, URZ ;  /* 0x0000058032268890 */ /* 0x000fe2000ff3e0ff */
[----:B------:R-:W-:Y:S01]  /*4610*/  LOP3.LUT R9, R9, R0, RZ, 0x3c, !PT ;  /* 0x0000000009097212 */ /* 0x000fe200078e3cff */
[----:B------:R-:W-:Y:S02]  /*4620*/  @!UP0 UIMAD UR4, UR30, 0xa000, UR6 ;  /* 0x0000a0001e0488a4 */ /* 0x000fe4000f8e0206 */
[----:B------:R-:W-:Y:S02]  /*4630*/  @!UP0 UIADD3.X UR39, UPT, UPT, URZ, UR51, URZ, UP1, !UPT ;  /* 0x00000033ff278290 */ /* 0x000fe40008ffe4ff */
[----:B------:R-:W-:Y:S02]  /*4640*/  @!UP0 USHF.L.U32 UR35, UR47, 0x7, URZ ;  /* 0x000000072f238899 */ /* 0x000fe400080006ff */
[----:B------:R-:W-:Y:S02]  /*4650*/  @!UP0 UIMAD UR34, UR48, 0xa0, URZ ;  /* 0x000000a0302288a4 */ /* 0x000fe4000f8e02ff */
[----:B------:R-:W-:Y:S02]  /*4660*/  @!UP0 UIADD3 UR32, UPT, UPT, UR4, 0x200, URZ ;  /* 0x0000020004208890 */ /* 0x000fe4000fffe0ff */
[----:B------:R-:W-:Y:S01]  /*4670*/  @!UP0 UIADD3 UR26, UPT, UPT, UR34, 0x20, URZ ;  /* 0x00000020221a8890 */ /* 0x000fe2000fffe0ff */
[----:B------:R-:W-:Y:S01]  /*4680*/  VOTEU.ALL UP1, P0 ;  /* 0x0000000000ff7886 */ /* 0x000fe20000020000 */
[----:B------:R-:W-:Y:S01]  /*4690*/  @!UP0 UIADD3 UR24, UPT, UPT, UR4, 0x2200, URZ ;  /* 0x0000220004188890 */ /* 0x000fe2000fffe0ff */
[----:B------:R-:W-:Y:S01]  /*46a0*/  UMOV UR27, UR35 ;  /* 0x00000023001b7c82 */ /* 0x000fe20008000000 */
[----:B------:R-:W-:Y:S03]  /*46b0*/  @!UP0 UIADD3 UR10, UPT, UPT, UR34, 0x40, URZ ;  /* 0x00000040220a8890 */ /* 0x000fe6000fffe0ff */
[----:B------:R1:W-:Y:S01]  /*46c0*/  @!UP1 UTMALDG.3D [UR32], [UR38], desc[UR40] ;  /* 0x00002820260095b4 */ /* 0x0003e20008011000 */
[----:B------:R-:W-:Y:S01]  /*46d0*/  @!UP0 UIADD3 UR8, UPT, UPT, UR4, 0x4200, URZ ;  /* 0x0000420004088890 */ /* 0x000fe2000fffe0ff */
[----:B------:R-:W-:Y:S01]  /*46e0*/  VOTEU.ALL UP1, P0 ;  /* 0x0000000000ff7886 */ /* 0x000fe20000020000 */
[----:B------:R-:W-:Y:S01]  /*46f0*/  UMOV UR11, UR35 ;  /* 0x00000023000b7c82 */ /* 0x000fe20008000000 */
[----:B------:R-:W-:Y:S02]  /*4700*/  @!UP0 UIADD3 UR18, UPT, UPT, UR34, 0x60, URZ ;  /* 0x0000006022128890 */ /* 0x000fe4000fffe0ff */
[----:B------:R-:W-:Y:S01]  /*4710*/  @!UP0 UIADD3 UR16, UPT, UPT, UR4, 0x6200, URZ ;  /* 0x0000620004108890 */ /* 0x000fe2000fffe0ff */
[----:B------:R-:W-:Y:S01]  /*4720*/  @!UP1 UTMALDG.3D [UR24], [UR38], desc[UR40] ;  /* 0x00002818260095b4 */ /* 0x000fe20008011000 */
[----:B------:R-:W-:Y:S01]  /*4730*/  UIADD3 UR48, UPT, UPT, UR13, UR61, URZ ;  /* 0x0000003d0d307290 */ /* 0x000fe2000fffe0ff */
[----:B------:R-:W-:Y:S01]  /*4740*/  VOTEU.ALL UP1, P0 ;  /* 0x0000000000ff7886 */ /* 0x000fe20000020000 */
[----:B------:R-:W-:Y:S01]  /*4750*/  UMOV UR19, UR35 ;  /* 0x0000002300137c82 */ /* 0x000fe20008000000 */
[----:B------:R-:W-:Y:S03]  /*4760*/  UIADD3 UR47, UPT, UPT, UR14, UR62, URZ ;  /* 0x0000003e0e2f7290 */ /* 0x000fe6000fffe0ff */
[----:B------:R2:W-:Y:S01]  /*4770*/  @!UP1 UTMALDG.3D [UR8], [UR38], desc[UR40] ;  /* 0x00002808260095b4 */ /* 0x0005e20008011000 */
[----:B------:R-:W-:Y:S01]  /*4780*/  UPLOP3.LUT UP1, UPT, UPT, UPT, UPT, 0x80, 0x8 ;  /* 0x000000000008789c */ /* 0x000fe20003f2f070 */
[----:B-1----:R-:W-:Y:S01]  /*4790*/  UMOV UR36, UR31 ;  /* 0x0000001f00247c82 */ /* 0x002fe20008000000 */
[----:B--2---:R-:W-:Y:S02]  /*47a0*/  @!UP0 UIADD3 UR10, UPT, UPT, UR34, 0x80, URZ ;  /* 0x00000080220a8890 */ /* 0x004fe4000fffe0ff */
[----:B------:R-:W-:Y:S01]  /*47b0*/  @!UP0 UIADD3 UR8, UPT, UPT, UR4, 0x8200, URZ ;  /* 0x0000820004088890 */ /* 0x000fe2000fffe0ff */
[----:B------:R-:W-:Y:S01]  /*47c0*/  VOTEU.ALL UP0, P0 ;  /* 0x0000000000ff7886 */ /* 0x000fe20000000000 */
[----:B------:R-:W-:Y:S04]  /*47d0*/  UIADD3 UR4, UPT, UPT, UR30, 0x1, URZ ;  /* 0x000000011e047890 */ /* 0x000fe8000fffe0ff */
[----:B------:R2:W-:Y:S01]  /*47e0*/  @!UP0 UTMALDG.3D [UR16], [UR38], desc[UR40] ;  /* 0x00002810260085b4 */ /* 0x0005e20008011000 */
[----:B------:R-:W-:Y:S04]  /*47f0*/  UISETP.NE.AND UP0, UPT, UR4, 0x2, UPT ;  /* 0x000000020400788c */ /* 0x000fe8000bf05270 */
[----:B------:R-:W-:Y:S02]  /*4800*/  USEL UR7, URZ, 0x1, UP0 ;  /* 0x00000001ff077887 */ /* 0x000fe40008000000 */
[----:B------:R-:W-:Y:S02]  /*4810*/  USEL UR30, UR4, URZ, UP0 ;  /* 0x000000ff041e7287 */ /* 0x000fe40008000000 */
[----:B------:R-:W-:Y:S01]  /*4820*/  VOTEU.ALL UP0, P0 ;  /* 0x0000000000ff7886 */ /* 0x000fe20000000000 */
[----:B------:R-:W-:Y:S01]  /*4830*/  UPRMT UR4, UR15, 0x654, UR33 ;  /* 0x000006540f047896 */ /* 0x000fe20008000021 */
[----:B------:R-:W-:Y:S03]  /*4840*/  LOP3.LUT R11, R11, UR7, RZ, 0x3c, !PT ;  /* 0x000000070b0b7c12 */ /* 0x000fe6000f8e3cff */
[----:B------:R2:W-:Y:S01]  /*4850*/  @!UP0 UTMALDG.3D [UR8], [UR38], desc[UR40] ;  /* 0x00002808260085b4 */ /* 0x0005e20008011000 */
[----:B------:R2:W-:Y:S04]  /*4860*/  @!P0 SYNCS.ARRIVE.TRANS64.RED.A0TR RZ, [UR5+0x40], R8 ;  /* 0x00004008ffff89a7 */ /* 0x0005e80008300405 */
[----:B------:R-:W-:Y:S01]  /*4870*/  SYNCS.ARRIVE.TRANS64.RED.A1T0 RZ, [UR4], RZ ;  /* 0x000000ffffff79a7 */ /* 0x000fe20008100404 */
[----:B------:R-:W-:Y:S05]  /*4880*/  BRA.U UP3, `(.L_x_74) ;  /* 0xfffffff503047547 */ /* 0x000fea000b83ffff */
[----:B------:R-:W-:Y:S01]  /*4890*/  UIADD3 UR6, UPT, UPT, UR6, 0x50, URZ ;  /* 0x0000005006067890 */ /* 0x000fe2000fffe0ff */
[----:B------:R-:W-:-:S03]  /*48a0*/  SHF.L.U32 R2, R11, 0x1f, RZ ;  /* 0x0000001f0b027819 */ /* 0x000fc600000006ff */
[----:B------:R-:W-:-:S09]  /*48b0*/  ULEA UR4, UR30, UR6, 0x3 ;  /* 0x000000061e047291 */ /* 0x000fd2000f8e18ff */
[----:B------:R-:W1:Y:S02]  /*48c0*/  SYNCS.PHASECHK.TRANS64.TRYWAIT P0, [UR4], R2 ;  /* 0x00000002ff0075a7 */ /* 0x000e640008001104 */
[----:B-1----:R-:W-:Y:S05]  /*48d0*/  @!P0 BRA `(.L_x_75) ;  /* 0x0000005400c48947 */ /* 0x002fea0003800000 */
.L_x_135:
[----:B------:R-:W-:-:S04]  /*48e0*/  UIADD3 UR4, UPT, UPT, UR30, 0x1, URZ ;  /* 0x000000011e047890 */ /* 0x000fc8000fffe0ff */
[----:B------:R-:W-:-:S04]  /*48f0*/  UISETP.NE.AND UP0, UPT, UR4, 0x2, UPT ;  /* 0x000000020400788c */ /* 0x000fc8000bf05270 */
[----:B------:R-:W-:Y:S02]  /*4900*/  USEL UR5, URZ, 0x1, UP0 ;  /* 0x00000001ff057887 */ /* 0x000fe40008000000 */
[----:B------:R-:W-:-:S04]  /*4910*/  USEL UR4, UR4, URZ, UP0 ;  /* 0x000000ff04047287 */ /* 0x000fc80008000000 */
[----:B------:R-:W-:Y:S01]  /*4920*/  ULEA UR4, UR4, UR6, 0x3 ;  /* 0x0000000604047291 */ /* 0x000fe2000f8e18ff */
[----:B-1----:R-:W-:-:S04]  /*4930*/  LOP3.LUT R2, R11, UR5, RZ, 0x3c, !PT ;  /* 0x000000050b027c12 */ /* 0x002fc8000f8e3cff */
[----:B------:R-:W-:Y:S01]  /*4940*/  SHF.L.U32 R2, R2, 0x1f, RZ ;  /* 0x0000001f02027819 */ /* 0x000fe200000006ff */
[----:B------:R-:W-:-:S07]  /*4950*/  IMAD.U32 R0, RZ, RZ, UR4 ;  /* 0x00000004ff007e24 */ /* 0x000fce000f8e00ff */
.L_x_76:
[----:B-1----:R1:W4:Y:S02]  /*4960*/  SYNCS.PHASECHK.TRANS64.TRYWAIT P0, [R0+URZ], R2 ;  /* 0x00000002000075a7 */ /* 0x00232400080011ff */
[----:B----4-:R-:W-:Y:S05]  /*4970*/  @!P0 NANOSLEEP.SYNCS 0x989680 ;  /* 0x009896800000895d */ /* 0x010fea0003900000 */
[----:B------:R-:W4:Y:S02]  /*4980*/  @!P0 SYNCS.PHASECHK.TRANS64 P0, [R0+URZ], R2 ;  /* 0x00000002000085a7 */ /* 0x000f2400080010ff */
[----:B--234-:R-:W-:Y:S05]  /*4990*/  @P0 EXIT ;  /* 0x000000000000094d */ /* 0x01cfea0003800000 */
[----:B------:R-:W-:Y:S05]  /*49a0*/  BRA `(.L_x_76) ;  /* 0xfffffffc00ec7947 */ /* 0x000fea000383ffff */
.L_x_66:
[----:B------:R-:W-:-:S06]  /*49b0*/  UISETP.GE.AND UP0, UPT, UR18, 0x4, UPT ;  /* 0x000000041200788c */ /* 0x000fcc000bf06270 */
[----:B------:R-:W-:-:S13]  /*49c0*/  PLOP3.LUT P0, PT, PT, PT, UP0, 0x80, 0x8 ;  /* 0x000000000008781c */ /* 0x000fda0003f0f008 */
[----:B-1----:R-:W-:Y:S05]  /*49d0*/  @!P0 EXIT ;  /* 0x000000000000894d */ /* 0x002fea0003800000 */
[----:B------:R-:W-:Y:S01]  /*49e0*/  BAR.SYNC.DEFER_BLOCKING 0x6, 0xa0 ;  /* 0x0182800000007b1d */ /* 0x000fe20000010000 */
[----:B------:R-:W-:-:S05]  /*49f0*/  IMAD.U32 R2, R2, 0x10000, RZ ;  /* 0x0001000002027824 */ /* 0x000fca00078e00ff */
[----:B------:R-:W-:Y:S01]  /*4a00*/  UMOV UR4, 0x400 ;  /* 0x0000040000047882 */ /* 0x000fe20000000000 */
[----:B------:R-:W-:Y:S01]  /*4a10*/  LOP3.LUT R2, R2, 0x600000, RZ, 0xc0, !PT ;  /* 0x0060000002027812 */ /* 0x000fe200078ec0ff */
[----:B------:R-:W-:Y:S01]  /*4a20*/  ULEA UR4, UR15, UR4, 0x18 ;  /* 0x000000040f047291 */ /* 0x000fe2000f8ec0ff */
[----:B------:R-:W1:Y:S01]  /*4a30*/  LDCU UR41, c[0x0][0xb0c] ;  /* 0x00016180ff2977ac */ /* 0x000e620008000800 */
[----:B------:R-:W2:Y:S01]  /*4a40*/  LDCU UR40, c[0x0][0xb30] ;  /* 0x00016600ff2877ac */ /* 0x000ea20008000800 */
[----:B------:R-:W3:Y:S01]  /*4a50*/  LDCU.64 UR42, c[0x0][0xb28] ;  /* 0x00016500ff2a77ac */ /* 0x000ee20008000a00 */
[----:B------:R-:W4:Y:S05]  /*4a60*/  LDCU.128 UR56, c[0x0][0xb10] ;  /* 0x00016200ff3877ac */ /* 0x000f2a0008000c00 */
[----:B------:R-:W1:Y:S02]  /*4a70*/  LDS R0, [UR4+0x110] ;  /* 0x00011004ff007984 */ /* 0x000e640008000800 */
[----:B------:R-:W2:Y:S01]  /*4a80*/  LDCU.64 UR4, c[0x0][0x888] ;  /* 0x00011100ff0477ac */ /* 0x000ea20008000a00 */
[----:B------:R-:W-:Y:S01]  /*4a90*/  UMOV UR54, 0x1 ;  /* 0x0000000100367882 */ /* 0x000fe20000000000 */
[----:B------:R-:W-:Y:S01]  /*4aa0*/  UMOV UR46, URZ ;  /* 0x000000ff002e7c82 */ /* 0x000fe20008000000 */
[----:B------:R-:W-:Y:S01]  /*4ab0*/  UMOV UR53, URZ ;  /* 0x000000ff00357c82 */ /* 0x000fe20008000000 */
[----:B------:R-:W-:Y:S01]  /*4ac0*/  UMOV UR18, URZ ;  /* 0x000000ff00127c82 */ /* 0x000fe20008000000 */
[----:B------:R-:W-:Y:S01]  /*4ad0*/  UMOV UR52, URZ ;  /* 0x000000ff00347c82 */ /* 0x000fe20008000000 */
[----:B------:R-:W-:Y:S01]  /*4ae0*/  UMOV UR45, URZ ;  /* 0x000000ff002d7c82 */ /* 0x000fe20008000000 */
[----:B------:R-:W-:Y:S01]  /*4af0*/  UMOV UR51, URZ ;  /* 0x000000ff00337c82 */ /* 0x000fe20008000000 */
[----:B------:R-:W-:Y:S01]  /*4b00*/  UMOV UR50, URZ ;  /* 0x000000ff00327c82 */ /* 0x000fe20008000000 */
[----:B--2---:R-:W-:Y:S01]  /*4b10*/  IMAD.U32 R6, RZ, RZ, UR4 ;  /* 0x00000004ff067e24 */ /* 0x004fe2000f8e00ff */
[----:B------:R-:W-:-:S04]  /*4b20*/  MOV R3, UR5 ;  /* 0x0000000500037c02 */ /* 0x000fc80008000f00 */
[----:B------:R2:W-:Y:S04]  /*4b30*/  STL [R1+0x48], R6 ;  /* 0x0000480601007387 */ /* 0x0005e80000100800 */
[----:B------:R2:W-:Y:S01]  /*4b40*/  STL [R1+0x44], R3 ;  /* 0x0000440301007387 */ /* 0x0005e20000100800 */
[----:B-1-34-:R-:W-:-:S07]  /*4b50*/  IADD3 R2, PT, PT, R0, R2, RZ ;  /* 0x0000000200027210 */ /* 0x01afce0007ffe0ff */
.L_x_100:
[----:B-1----:R-:W1:Y:S01]  /*4b60*/  S2UR UR44, SR_CgaCtaId ;  /* 0x00000000002c79c3 */ /* 0x002e620000008800 */
[----:B------:R-:W-:Y:S01]  /*4b70*/  UMOV UR4, 0x400 ;  /* 0x0000040000047882 */ /* 0x000fe20000000000 */
[----:B--2---:R-:W-:Y:S04]  /*4b80*/  MOV R3, UR52 ;  /* 0x0000003400037c02 */ /* 0x004fe80008000f00 */
[----:B------:R-:W-:Y:S01]  /*4b90*/  SHF.L.U32 R3, R3, 0x1f, RZ ;  /* 0x0000001f03037819 */ /* 0x000fe200000006ff */
[----:B-1----:R-:W-:Y:S04]  /*4ba0*/  ULEA UR39, UR44, UR4, 0x18 ;  /* 0x000000042c277291 */ /* 0x002fe8000f8ec0ff */
[----:B------:R-:W-:Y:S09]  /*4bb0*/  ULEA UR4, UR18, UR39, 0x3 ;  /* 0x0000002712047291 */ /* 0x000ff2000f8e18ff */
[----:B------:R-:W1:Y:S02]  /*4bc0*/  SYNCS.PHASECHK.TRANS64.TRYWAIT P0, [UR4+0x70], R3 ;  /* 0x00007003ff0075a7 */ /* 0x000e640008001104 */
[----:B-1---5:R-:W-:Y:S05]  /*4bd0*/  @!P0 BRA `(.L_x_77) ;  /* 0x00000054001c8947 */ /* 0x022fea0003800000 */
.L_x_137:
[----:B------:R-:W-:Y:S02]  /*4be0*/  ULEA UR5, UR18, UR39, 0x4 ;  /* 0x0000002712057291 */ /* 0x000fe4000f8e20ff */
[----:B------:R-:W-:Y:S01]  /*4bf0*/  UIADD3 UR4, UPT, UPT, UR4, 0x80, URZ ;  /* 0x0000008004047890 */ /* 0x000fe2000fffe0ff */
[----:B------:R-:W2:Y:S03]  /*4c00*/  LDCU UR10, c[0x0][0xb24] ;  /* 0x00016480ff0a77ac */ /* 0x000ea60008000800 */
[----:B------:R-:W-:Y:S03]  /*4c10*/  UPRMT UR4, URZ, 0x654, UR4 ;  /* 0x00000654ff047896 */ /* 0x000fe60008000004 */
[----:B------:R-:W3:Y:S01]  /*4c20*/  LDS.128 R4, [UR5+0xf0] ;  /* 0x0000f005ff047984 */ /* 0x000ee20008000c00 */
[----:B------:R-:W-:Y:S01]  /*4c30*/  @!PT LDS RZ, [RZ] ;  /* 0x00000000fffff984 */ /* 0x000fe20000000800 */
[----:B------:R-:W-:Y:S01]  /*4c40*/  @!PT LDS RZ, [RZ] ;  /* 0x00000000fffff984 */ /* 0x000fe20000000800 */
[----:B------:R-:W-:Y:S01]  /*4c50*/  @!PT LDS RZ, [RZ] ;  /* 0x00000000fffff984 */ /* 0x000fe20000000800 */
[----:B------:R-:W-:Y:S01]  /*4c60*/  @!PT LDS RZ, [RZ] ;  /* 0x00000000fffff984 */ /* 0x000fe20000000800 */
[----:B------:R4:W-:Y:S07]  /*4c70*/  MEMBAR.ALL.CTA ;  /* 0x0000000000007992 */ /* 0x0009ee0000008000 */
[----:B----4-:R-:W4:Y:S02]  /*4c80*/  FENCE.VIEW.ASYNC.S ;  /* 0x00000000000073c6 */ /* 0x010f240000000000 */
[----:B----4-:R-:W-:Y:S01]  /*4c90*/  SYNCS.ARRIVE.TRANS64.RED.A1T0 RZ, [UR4], RZ ;  /* 0x000000ffffff79a7 */ /* 0x010fe20008100404 */
[----:B---3--:R-:W-:Y:S11]  /*4ca0*/  LOP3.LUT P0, RZ, R6, 0x1, RZ, 0xc0, !PT ;  /* 0x0000000106ff7812 */ /* 0x008ff6000780c0ff */
[----:B------:R-:W-:Y:S02]  /*4cb0*/  @!UPT UIADD3 URZ, UPT, UPT, URZ, URZ, URZ ;  /* 0x000000fffffff290 */ /* 0x000fe4000fffe0ff */
[----:B------:R-:W-:Y:S01]  /*4cc0*/  VOTEU.ANY UP0, P0 ;  /* 0x0000000000ff7886 */ /* 0x000fe20000000100 */
[----:B------:R-:W-:Y:S01]  /*4cd0*/  PLOP3.LUT P3, PT, PT, PT, UP0, 0x80, 0x8 ;  /* 0x000000000008781c */ /* 0x000fe20003f6f008 */
[----:B------:R-:W-:Y:S01]  /*4ce0*/  UP2UR UR55, UPR, URZ, 0x1 ;  /* 0x00000001ff377883 */ /* 0x000fe20008000000 */
[----:B------:R-:W-:Y:S02]  /*4cf0*/  PLOP3.LUT P1, PT, PT, PT, UP0, 0x80, 0x8 ;  /* 0x000000000008781c */ /* 0x000fe40003f2f008 */
[----:B------:R-:W-:Y:S02]  /*4d00*/  PLOP3.LUT P2, PT, PT, PT, UP0, 0x80, 0x8 ;  /* 0x000000000008781c */ /* 0x000fe40003f4f008 */
[----:B------:R-:W-:Y:S01]  /*4d10*/  PLOP3.LUT P0, PT, PT, PT, UP0, 0x80, 0x8 ;  /* 0x000000000008781c */ /* 0x000fe20003f0f008 */
[----:B--2---:R-:W-:Y:S06]  /*4d20*/  UISETP.GE.AND UP0, UPT, UR10, 0x1, UPT ;  /* 0x000000010a00788c */ /* 0x004fec000bf06270 */
[----:B-1----:R-:W-:Y:S02]  /*4d30*/  @P3 MOV R3, R4 ;  /* 0x0000000400033202 */ /* 0x002fe40000000f00 */
[----:B------:R-:W-:Y:S02]  /*4d40*/  @P1 LOP3.LUT R0, R5, 0xffff, RZ, 0xc0, !PT ;  /* 0x0000ffff05001812 */ /* 0x000fe400078ec0ff */
[----:B------:R-:W-:Y:S02]  /*4d50*/  @P2 R2UR UR38, R3 ;  /* 0x00000000032622ca */ /* 0x000fe400000e0000 */
[----:B------:R-:W-:Y:S01]  /*4d60*/  @P0 R2UR UR37, R0 ;  /* 0x00000000002502ca */ /* 0x000fe200000e0000 */
[----:B------:R-:W-:Y:S03]  /*4d70*/  @!UPT UIADD3 URZ, UPT, UPT, URZ, URZ, URZ ;  /* 0x000000fffffff290 */ /* 0x000fe6000fffe0ff */
[----:B------:R-:W-:Y:S11]  /*4d80*/  BRA.U !UP0, `(.L_x_78) ;  /* 0x0000000108cc7547 */ /* 0x000ff6000b800000 */
[----:B------:R-:W1:Y:S01]  /*4d90*/  LDCU UR6, c[0x0][0xb20] ;  /* 0x00016400ff0677ac */ /* 0x000e620008000800 */
[----:B------:R-:W2:Y:S01]  /*4da0*/  LDCU UR7, c[0x0][0x370] ;  /* 0x00006e00ff0777ac */ /* 0x000ea20008000800 */
[----:B------:R-:W3:Y:S01]  /*4db0*/  LDCU UR4, c[0x0][0x374] ;  /* 0x00006e80ff0477ac */ /* 0x000ee20008000800 */
[----:B------:R-:W-:Y:S02]  /*4dc0*/  UISETP.NE.AND UP0, UPT, UR58, 0x1, UPT ;  /* 0x000000013a00788c */ /* 0x000fe4000bf05270 */
[----:B------:R-:W-:Y:S02]  /*4dd0*/  UIMAD.WIDE.U32 UR12, UR37, UR59, URZ ;  /* 0x0000003b250c72a5 */ /* 0x000fe4000f8e00ff */
[----:B------:R-:W-:Y:S02]  /*4de0*/  UISETP.NE.AND UP1, UPT, UR41, 0x1, UPT ;  /* 0x000000012900788c */ /* 0x000fe4000bf25270 */
[----:B------:R-:W-:Y:S02]  /*4df0*/  UISETP.NE.AND UP2, UPT, UR10, 0x1, UPT ;  /* 0x000000010a00788c */ /* 0x000fe4000bf45270 */
[----:B------:R-:W-:Y:S02]  /*4e00*/  UIMAD.WIDE.U32 UR16, UR38, UR56, URZ ;  /* 0x00000038261072a5 */ /* 0x000fe4000f8e00ff */
[----:B--2---:R-:W-:Y:S02]  /*4e10*/  UIMAD.WIDE.U32 UR14, UR7, UR56, URZ ;  /* 0x00000038070e72a5 */ /* 0x004fe4000f8e00ff */
[----:B---3--:R-:W-:Y:S07]  /*4e20*/  UIMAD.WIDE.U32 UR8, UR4, UR59, URZ ;  /* 0x0000003b040872a5 */ /* 0x008fee000f8e00ff */
[----:B------:R-:W-:Y:S02]  /*4e30*/  UMOV UR5, UR9 ;  /* 0x0000000900057c82 */ /* 0x000fe40008000000 */
[----:B-1----:R-:W-:Y:S03]  /*4e40*/  @UP0 USHF.R.U32.HI UR4, URZ, UR6, UR5 ;  /* 0x00000006ff040299 */ /* 0x002fe60008011605 */
[----:B------:R-:W-:Y:S01]  /*4e50*/  UMOV UR5, UR13 ;  /* 0x0000000d00057c82 */ /* 0x000fe20008000000 */
[----:B------:R-:W-:Y:S02]  /*4e60*/  UIMAD.WIDE.U32 UR8, UR4, UR42, URZ ;  /* 0x0000002a040872a5 */ /* 0x000fe4000f8e00ff */
[----:B------:R-:W-:Y:S03]  /*4e70*/  USHF.R.U32.HI UR6, URZ, UR6, UR5 ;  /* 0x00000006ff067299 */ /* 0x000fe60008011605 */
[----:B------:R-:W-:Y:S01]  /*4e80*/  UMOV UR5, UR15 ;  /* 0x0000000f00057c82 */ /* 0x000fe20008000000 */
[----:B------:R-:W-:Y:S02]  /*4e90*/  USEL UR6, UR37, UR6, !UP0 ;  /* 0x0000000625067287 */ /* 0x000fe4000c000000 */
[----:B------:R-:W-:Y:S01]  /*4ea0*/  @UP1 USHF.R.U32.HI UR7, URZ, UR57, UR5 ;  /* 0x00000039ff071299 */ /* 0x000fe20008011605 */
[----:B------:R-:W-:Y:S02]  /*4eb0*/  UMOV UR8, UR9 ;  /* 0x0000000900087c82 */ /* 0x000fe40008000000 */
[----:B------:R-:W-:Y:S01]  /*4ec0*/  UMOV UR5, UR17 ;  /* 0x0000001100057c82 */ /* 0x000fe20008000000 */
[----:B------:R-:W-:Y:S02]  /*4ed0*/  UIMAD.WIDE.U32 UR12, UR7, UR42, URZ ;  /* 0x0000002a070c72a5 */ /* 0x000fe4000f8e00ff */
[----:B------:R-:W-:Y:S02]  /*4ee0*/  @UP2 USHF.R.U32.HI UR4, URZ, UR43, UR8 ;  /* 0x0000002bff042299 */ /* 0x000fe40008011608 */
[----:B------:R-:W-:Y:S02]  /*4ef0*/  USHF.R.U32.HI UR5, URZ, UR57, UR5 ;  /* 0x00000039ff057299 */ /* 0x000fe40008011605 */
[----:B------:R-:W-:Y:S02]  /*4f00*/  UIMAD UR4, UR10, UR4, URZ ;  /* 0x000000040a0472a4 */ /* 0x000fe4000f8e02ff */
[----:B------:R-:W-:Y:S02]  /*4f10*/  USEL UR5, UR38, UR5, !UP1 ;  /* 0x0000000526057287 */ /* 0x000fe4000c800000 */
[----:B------:R-:W-:Y:S01]  /*4f20*/  UISETP.GE.AND UP0, UPT, UR6, UR4, UPT ;  /* 0x000000040600728c */ /* 0x000fe2000bf06270 */
[----:B------:R-:W-:Y:S01]  /*4f30*/  UMOV UR8, UR13 ;  /* 0x0000000d00087c82 */ /* 0x000fe20008000000 */
[----:B------:R-:W-:Y:S02]  /*4f40*/  UIMAD.WIDE.U32 UR12, UR6, UR42, URZ ;  /* 0x0000002a060c72a5 */ /* 0x000fe4000f8e00ff */
[----:B------:R-:W-:Y:S04]  /*4f50*/  @UP2 USHF.R.U32.HI UR7, URZ, UR43, UR8 ;  /* 0x0000002bff072299 */ /* 0x000fe80008011608 */
[----:B------:R-:W-:Y:S01]  /*4f60*/  UIMAD UR8, UR10, UR7, URZ ;  /* 0x000000070a0872a4 */ /* 0x000fe2000f8e02ff */
[----:B------:R-:W-:Y:S03]  /*4f70*/  UMOV UR4, UR13 ;  /* 0x0000000d00047c82 */ /* 0x000fe60008000000 */
[----:B------:R-:W-:Y:S02]  /*4f80*/  UISETP.GE.OR UP0, UPT, UR5, UR8, UP0 ;  /* 0x000000080500728c */ /* 0x000fe40008706670 */
[----:B------:R-:W-:Y:S02]  /*4f90*/  USHF.R.U32.HI UR4, URZ, UR43, UR4 ;  /* 0x0000002bff047299 */ /* 0x000fe40008011604 */
[----:B------:R-:W-:Y:S02]  /*4fa0*/  UIMAD.WIDE.U32 UR8, UR5, UR42, URZ ;  /* 0x0000002a050872a5 */ /* 0x000fe4000f8e00ff */
[----:B------:R-:W-:Y:S02]  /*4fb0*/  USEL UR12, UR6, UR4, !UP2 ;  /* 0x00000004060c7287 */ /* 0x000fe4000d000000 */
[----:B------:R-:W-:Y:S02]  /*4fc0*/  UIADD3 UR8, UPT, UPT, -UR5, URZ, URZ ;  /* 0x000000ff05087290 */ /* 0x000fe4000fffe1ff */
[----:B------:R-:W-:Y:S01]  /*4fd0*/  UIADD3 UR11, UPT, UPT, -UR12, URZ, URZ ;  /* 0x000000ff0c0b7290 */ /* 0x000fe2000fffe1ff */
[----:B------:R-:W-:Y:S01]  /*4fe0*/  @!UP0 UMOV UR4, UR9 ;  /* 0x0000000900048c82 */ /* 0x000fe20008000000 */
[----:B------:R-:W-:Y:S02]  /*4ff0*/  UIADD3 UR9, UPT, UPT, -UR6, URZ, URZ ;  /* 0x000000ff06097290 */ /* 0x000fe4000fffe1ff */
[----:B------:R-:W-:Y:S02]  /*5000*/  @!UP0 USHF.R.U32.HI UR4, URZ, UR43, UR4 ;  /* 0x0000002bff048299 */ /* 0x000fe40008011604 */
[----:B------:R-:W-:Y:S02]  /*5010*/  UIMAD UR11, UR10, UR11, UR6 ;  /* 0x0000000b0a0b72a4 */ /* 0x000fe4000f8e0206 */
[----:B------:R-:W-:Y:S04]  /*5020*/  @!UP0 USEL UR4, UR5, UR4, !UP2 ;  /* 0x0000000405048287 */ /* 0x000fe8000d000000 */
[----:B------:R-:W-:Y:S02]  /*5030*/  @!UP0 UIMAD UR11, UR7, UR11, UR4 ;  /* 0x0000000b070b82a4 */ /* 0x000fe4000f8e0204 */
[----:B------:R-:W-:Y:S02]  /*5040*/  @!UP0 UIADD3 UR12, UPT, UPT, UR12, -UR4, URZ ;  /* 0x800000040c0c8290 */ /* 0x000fe4000fffe0ff */
[----:B------:R-:W-:Y:S02]  /*5050*/  UIMAD UR7, UR41, UR8, UR38 ;  /* 0x00000008290772a4 */ /* 0x000fe4000f8e0226 */
[----:B------:R-:W-:Y:S02]  /*5060*/  @!UP0 UIMAD UR6, UR12, UR10, UR5 ;  /* 0x0000000a0c0682a4 */ /* 0x000fe4000f8e0205 */
[----:B------:R-:W-:Y:S01]  /*5070*/  UIMAD UR4, UR58, UR9, UR37 ;  /* 0x000000093a0472a4 */ /* 0x000fe2000f8e0225 */
[----:B------:R-:W-:Y:S02]  /*5080*/  @!UP0 UMOV UR5, UR11 ;  /* 0x0000000b00058c82 */ /* 0x000fe40008000000 */
[----:B------:R-:W-:Y:S02]  /*5090*/  UIMAD UR38, UR5, UR41, UR7 ;  /* 0x00000029052672a4 */ /* 0x000fe4000f8e0207 */
[----:B------:R-:W-:Y:S11]  /*50a0*/  UIMAD UR37, UR6, UR58, UR4 ;  /* 0x0000003a062572a4 */ /* 0x000ff6000f8e0204 */
[----:B------:R-:W-:Y:S01]  /*50b0*/  @!UPT UIADD3 URZ, UPT, UPT, URZ, URZ, URZ ;  /* 0x000000fffffff290 */ /* 0x000fe2000fffe0ff */
.L_x_78:
[----:B------:R-:W-:Y:S02]  /*50c0*/  UISETP.NE.AND UP0, UPT, UR40, 0x1, UPT ;  /* 0x000000012800788c */ /* 0x000fe4000bf05270 */
[----:B------:R-:W-:Y:S02]  /*50d0*/  UISETP.NE.AND UP1, UPT, UR55, URZ, UPT ;  /* 0x000000ff3700728c */ /* 0x000fe4000bf25270 */
[----:B------:R-:W-:Y:S04]  /*50e0*/  UIADD3 UR49, UPT, UPT, UR18, 0x1, URZ ;  /* 0x0000000112317890 */ /* 0x000fe8000fffe0ff */
[----:B------:R-:W-:Y:S02]  /*50f0*/  PLOP3.LUT P1, PT, PT, PT, UP1, 0x80, 0x8 ;  /* 0x000000000008781c */ /* 0x000fe40003f2f018 */
[----:B------:R-:W-:Y:S01]  /*5100*/  PLOP3.LUT P0, PT, PT, PT, UP1, 0x80, 0x8 ;  /* 0x000000000008781c */ /* 0x000fe20003f0f018 */
[----:B------:R-:W1:Y:S01]  /*5110*/  @!UP0 LDCU.128 UR12, c[0x0][0xb10] ;  /* 0x00016200ff0c87ac */ /* 0x000e620008000c00 */
[----:B------:R-:W2:Y:S09]  /*5120*/  @!UP0 LDCU UR5, c[0x0][0xb0c] ;  /* 0x00016180ff0587ac */ /* 0x000eb20008000800 */
[----:B------:R-:W-:Y:S01]  /*5130*/  @P1 SHF.R.U32.HI R4, RZ, 0x10, R5 ;  /* 0x00000010ff041819 */ /* 0x000fe20000011605 */
[----:B------:R-:W3:Y:S03]  /*5140*/  @!UP0 LDCU UR10, c[0x0][0xb20] ;  /* 0x00016400ff0a87ac */ /* 0x000ee60008000800 */
[----:B------:R-:W-:Y:S01]  /*5150*/  @P0 R2UR UR60, R4 ;  /* 0x00000000043c02ca */ /* 0x000fe200000e0000 */
[----:B-1----:R-:W-:Y:S02]  /*5160*/  UIMAD.WIDE.U32 UR8, UR38, UR12, URZ ;  /* 0x0000000c260872a5 */ /* 0x002fe4000f8e00ff */
[----:B------:R-:W-:Y:S02]  /*5170*/  UIMAD.WIDE.U32 UR6, UR37, UR15, URZ ;  /* 0x0000000f250672a5 */ /* 0x000fe4000f8e00ff */
[----:B------:R-:W-:Y:S03]  /*5180*/  @!UP0 UISETP.NE.AND UP1, UPT, UR14, 0x1, UPT ;  /* 0x000000010e00888c */ /* 0x000fe6000bf25270 */
[----:B------:R-:W-:Y:S01]  /*5190*/  @!UP0 UMOV UR4, UR9 ;  /* 0x0000000900048c82 */ /* 0x000fe20008000000 */
[----:B--2---:R-:W-:Y:S02]  /*51a0*/  @!UP0 UISETP.NE.AND UP2, UPT, UR5, 0x1, UPT ;  /* 0x000000010500888c */ /* 0x004fe4000bf45270 */
[----:B------:R-:W-:Y:S01]  /*51b0*/  @!UP0 USHF.R.U32.HI UR4, URZ, UR13, UR4 ;  /* 0x0000000dff048299 */ /* 0x000fe20008011604 */
[----:B------:R-:W-:Y:S02]  /*51c0*/  @!UP0 UMOV UR6, UR7 ;  /* 0x0000000700068c82 */ /* 0x000fe40008000000 */
[----:B---3--:R-:W-:Y:S02]  /*51d0*/  @!UP0 USHF.R.U32.HI UR6, URZ, UR10, UR6 ;  /* 0x0000000aff068299 */ /* 0x008fe40008011606 */
[----:B------:R-:W-:Y:S02]  /*51e0*/  @!UP0 USEL UR7, UR38, UR4, !UP2 ;  /* 0x0000000426078287 */ /* 0x000fe4000d000000 */
[----:B------:R-:W-:Y:S04]  /*51f0*/  @!UP0 USEL UR6, UR37, UR6, !UP1 ;  /* 0x0000000625068287 */ /* 0x000fe8000c800000 */
[----:B------:R-:W-:Y:S02]  /*5200*/  @!UP0 UIADD3 UR4, UPT, UPT, -UR7, UR6, URZ ;  /* 0x0000000607048290 */ /* 0x000fe4000fffe1ff */
[----:B------:R-:W-:Y:S02]  /*5210*/  @!UP0 UIADD3 UR6, UPT, UPT, UR7, -UR6, URZ ;  /* 0x8000000607068290 */ /* 0x000fe4000fffe0ff */
[----:B------:R-:W-:Y:S02]  /*5220*/  UIADD3 UR7, UPT, UPT, UR39, 0x200, URZ ;  /* 0x0000020027077890 */ /* 0x000fe4000fffe0ff */
[----:B------:R-:W-:Y:S02]  /*5230*/  @!UP0 UIMAD UR38, UR4, UR5, UR38 ;  /* 0x00000005042682a4 */ /* 0x000fe4000f8e0226 */
[----:B------:R-:W-:Y:S02]  /*5240*/  @!UP0 UIMAD UR37, UR6, UR14, UR37 ;  /* 0x0000000e062582a4 */ /* 0x000fe4000f8e0225 */
[----:B------:R-:W-:Y:S09]  /*5250*/  ULOP3.LUT UP0, URZ, UR7, 0x1b0, URZ, 0xc0, !UPT ;  /* 0x000001b007ff7892 */ /* 0x000ff2000f80c0ff */
[----:B------:R-:W-:Y:S05]  /*5260*/  BRA.U !UP0, `(.L_x_79) ;  /* 0x00000001087c7547 */ /* 0x000fea000b800000 */
[----:B------:R-:W1:Y:S01]  /*5270*/  LDCU.64 UR8, c[0x4][0x80] ;  /* 0x01001000ff0877ac */ /* 0x000e620008000a00 */
[----:B------:R-:W-:Y:S01]  /*5280*/  MOV R16, 0x0 ;  /* 0x0000000000107802 */ /* 0x000fe20000000f00 */
[----:B------:R-:W-:Y:S02]  /*5290*/  HFMA2 R12, -RZ, RZ, 0, 5.9604644775390625e-08 ;  /* 0x00000001ff0c7431 */ /* 0x000fe400000001ff */
[----:B------:R-:W-:Y:S01]  /*52a0*/  IMAD.MOV.U32 R8, RZ, RZ, 0x70 ;  /* 0x00000070ff087424 */ /* 0x000fe200078e00ff */
[----:B------:R2:W3:Y:S01]  /*52b0*/  LDC.64 R14, c[0x4][R16] ;  /* 0x01000000100e7b82 */ /* 0x0004e20000000a00 */
[----:B------:R-:W4:Y:S01]  /*52c0*/  LDCU.64 UR6, c[0x4][0x88] ;  /* 0x01001100ff0677ac */ /* 0x000f220008000a00 */
[----:B------:R-:W-:Y:S01]  /*52d0*/  IMAD.MOV.U32 R13, RZ, RZ, RZ ;  /* 0x000000ffff0d7224 */ /* 0x000fe200078e00ff */
[----:B------:R-:W2:Y:S01]  /*52e0*/  LDCU.64 UR4, c[0x4][0x8] ;  /* 0x01000100ff0477ac */ /* 0x000ea20008000a00 */
[----:B-1----:R-:W-:Y:S01]  /*52f0*/  MOV R5, UR9 ;  /* 0x0000000900057c02 */ /* 0x002fe20008000f00 */
[----:B------:R-:W-:Y:S01]  /*5300*/  IMAD.U32 R4, RZ, RZ, UR8 ;  /* 0x00000008ff047e24 */ /* 0x000fe2000f8e00ff */
[----:B----4-:R-:W-:Y:S01]  /*5310*/  MOV R7, UR7 ;  /* 0x0000000700077c02 */ /* 0x010fe20008000f00 */
[----:B------:R-:W-:Y:S01]  /*5320*/  IMAD.U32 R6, RZ, RZ, UR6 ;  /* 0x00000006ff067e24 */ /* 0x000fe2000f8e00ff */
[----:B--2---:R-:W-:Y:S01]  /*5330*/  MOV R11, UR5 ;  /* 0x00000005000b7c02 */ /* 0x004fe20008000f00 */
[----:B------:R-:W-:Y:S02]  /*5340*/  IMAD.U32 R10, RZ, RZ, UR4 ;  /* 0x00000004ff0a7e24 */ /* 0x000fe4000f8e00ff */
[----:B------:R-:W-:Y:S07]  /*5350*/  LEPC R20, `(.L_x_80) ;  /* 0x000000001014794e */ /* 0x000fee0000000000 */
[----:B---3-5:R-:W-:Y:S05]  /*5360*/  CALL.ABS.NOINC R14 ;  /* 0x000000000e007343 */ /* 0x028fea0003c00000 */
.L_x_80:
[----:B------:R-:W1:Y:S01]  /*5370*/  LDCU.64 UR8, c[0x4][0x80] ;  /* 0x01001000ff0877ac */ /* 0x000e620008000a00 */
[----:B------:R-:W2:Y:S01]  /*5380*/  LDC.64 R16, c[0x4][R16] ;  /* 0x0100000010107b82 */ /* 0x000ea20000000a00 */
[----:B------:R-:W-:Y:S02]  /*5390*/  HFMA2 R12, -RZ, RZ, 0, 5.9604644775390625e-08 ;  /* 0x00000001ff0c7431 */ /* 0x000fe400000001ff */
[----:B------:R-:W-:Y:S02]  /*53a0*/  IMAD.MOV.U32 R8, RZ, RZ, 0x70 ;  /* 0x00000070ff087424 */ /* 0x000fe400078e00ff */
[----:B------:R-:W-:Y:S01]  /*53b0*/  IMAD.MOV.U32 R13, RZ, RZ, RZ ;  /* 0x000000ffff0d7224 */ /* 0x000fe200078e00ff */
[----:B------:R-:W3:Y:S01]  /*53c0*/  LDCU.64 UR6, c[0x4][0x88] ;  /* 0x01001100ff0677ac */ /* 0x000ee20008000a00 */
[----:B------:R-:W4:Y:S01]  /*53d0*/  LDCU.64 UR4, c[0x4][0x8] ;  /* 0x01000100ff0477ac */ /* 0x000f220008000a00 */
[----:B-1----:R-:W-:Y:S02]  /*53e0*/  MOV R4, UR8 ;  /* 0x0000000800047c02 */ /* 0x002fe40008000f00 */
[----:B------:R-:W-:Y:S02]  /*53f0*/  MOV R5, UR9 ;  /* 0x0000000900057c02 */ /* 0x000fe40008000f00 */
[----:B---3--:R-:W-:Y:S01]  /*5400*/  MOV R7, UR7 ;  /* 0x0000000700077c02 */ /* 0x008fe20008000f00 */
[----:B------:R-:W-:Y:S01]  /*5410*/  IMAD.U32 R6, RZ, RZ, UR6 ;  /* 0x00000006ff067e24 */ /* 0x000fe2000f8e00ff */
[----:B----4-:R-:W-:Y:S01]  /*5420*/  MOV R11, UR5 ;  /* 0x00000005000b7c02 */ /* 0x010fe20008000f00 */
[----:B------:R-:W-:Y:S02]  /*5430*/  IMAD.U32 R10, RZ, RZ, UR4 ;  /* 0x00000004ff0a7e24 */ /* 0x000fe4000f8e00ff */
[----:B------:R-:W-:Y:S07]  /*5440*/  LEPC R20, `(.L_x_79) ;  /* 0x000000001014794e */ /* 0x000fee0000000000 */
[----:B--2---:R-:W-:Y:S05]  /*5450*/  CALL.ABS.NOINC R16 ;  /* 0x0000000010007343 */ /* 0x004fea0003c00000 */
.L_x_79:
[----:B------:R-:W-:Y:S01]  /*5460*/  PLOP3.LUT P1, PT, PT, PT, PT, 0x8, 0x80 ;  /* 0x000000000080781c */ /* 0x000fe20003f2e170 */
[----:B------:R-:W-:Y:S01]  /*5470*/  UISETP.NE.AND UP1, UPT, UR63, URZ, UPT ;  /* 0x000000ff3f00728c */ /* 0x000fe2000bf25270 */
[----:B------:R1:W5:Y:S01]  /*5480*/  LDL R17, [R1+0x40] ;  /* 0x0000400001117983 */ /* 0x0003620000100800 */
[----:B------:R-:W2:Y:S01]  /*5490*/  LDC.64 R6, c[0x0][0x890] ;  /* 0x00022400ff067b82 */ /* 0x000ea20000000a00 */
[----:B------:R-:W3:Y:S03]  /*54a0*/  S2R R16, SR_TID.X ;  /* 0x0000000000107919 */ /* 0x000ee60000002100 */
[----:B------:R-:W-:Y:S04]  /*54b0*/  PLOP3.LUT P0, PT, PT, PT, UP1, 0x80, 0x8 ;  /* 0x000000000008781c */ /* 0x000fe80003f0f018 */
[----:B------:R-:W4:Y:S01]  /*54c0*/  LDC.64 R4, c[0x0][0x8b0] ;  /* 0x00022c00ff047b82 */ /* 0x000f220000000a00 */
[----:B------:R-:W1:Y:S01]  /*54d0*/  @UP1 LDCU.64 UR4, c[0x0][0x888] ;  /* 0x00011100ff0417ac */ /* 0x000e620008000a00 */
[----:B--2---:R-:W-:Y:S01]  /*54e0*/  ISETP.NE.U32.AND P3, PT, R6, RZ, PT ;  /* 0x000000ff0600720c */ /* 0x004fe20003f65070 */
[----:B-1----:R-:W-:Y:S03]  /*54f0*/  @UP1 UISETP.NE.U32.AND UP0, UPT, UR4, URZ, UPT ;  /* 0x000000ff0400128c */ /* 0x002fe6000bf05070 */
[----:B------:R-:W-:Y:S02]  /*5500*/  ISETP.NE.AND.EX P3, PT, R7, RZ, PT, P3 ;  /* 0x000000ff0700720c */ /* 0x000fe40003f65330 */
[----:B----4-:R-:W-:Y:S01]  /*5510*/  ISETP.NE.U32.AND P4, PT, R4, RZ, PT ;  /* 0x000000ff0400720c */ /* 0x010fe20003f85070 */
[----:B------:R-:W-:Y:S01]  /*5520*/  @UP1 UISETP.NE.AND.EX UP0, UPT, UR5, URZ, UPT, UP0 ;  /* 0x000000ff0500128c */ /* 0x000fe2000bf05300 */
[----:B------:R-:W-:Y:S02]  /*5530*/  @P0 PLOP3.LUT P1, PT, P3, PT, PT, 0x80, 0x8 ;  /* 0x000000000008081c */ /* 0x000fe40001f2f070 */
[----:B------:R-:W-:Y:S01]  /*5540*/  ISETP.NE.AND.EX P4, PT, R5, RZ, PT, P4 ;  /* 0x000000ff0500720c */ /* 0x000fe20003f85340 */
[----:B------:R-:W-:Y:S06]  /*5550*/  @UP1 USEL UR4, URZ, 0xffffffff, UP0 ;  /* 0xffffffffff041887 */ /* 0x000fec0008000000 */
[----:B---3--:R-:W-:Y:S06]  /*5560*/  @!P3 BRA `(.L_x_81) ;  /* 0x00000000003cb947 */ /* 0x008fec0003800000 */
[----:B------:R-:W1:Y:S01]  /*5570*/  LDC.64 R8, c[0x0][0x888] ;  /* 0x00022200ff087b82 */ /* 0x000e620000000a00 */
[----:B------:R-:W2:Y:S01]  /*5580*/  LDCU.64 UR6, c[0x0][0x358] ;  /* 0x00006b00ff0677ac */ /* 0x000ea20008000a00 */
[----:B------:R-:W-:Y:S02]  /*5590*/  IMAD.MOV.U32 R3, RZ, RZ, 0x1 ;  /* 0x00000001ff037424 */ /* 0x000fe400078e00ff */
[----:B------:R-:W-:Y:S01]  /*55a0*/  IMAD.MOV.U32 R0, RZ, RZ, 0x1 ;  /* 0x00000001ff007424 */ /* 0x000fe200078e00ff */
[----:B-1----:R-:W-:Y:S04]  /*55b0*/  ISETP.NE.U32.AND P2, PT, R8, RZ, PT ;  /* 0x000000ff0800720c */ /* 0x002fe80003f45070 */
[----:B------:R-:W-:Y:S11]  /*55c0*/  ISETP.NE.AND.EX P2, PT, R9, RZ, PT, P2 ;  /* 0x000000ff0900720c */ /* 0x000ff60003f45320 */
[----:B------:R-:W-:Y:S02]  /*55d0*/  @!UPT UIADD3 URZ, UPT, UPT, URZ, URZ, URZ ;  /* 0x000000fffffff290 */ /* 0x000fe4000fffe0ff */
[----:B------:R-:W1:Y:S01]  /*55e0*/  @P2 LDC.64 R8, c[0x0][0x888] ;  /* 0x00022200ff082b82 */ /* 0x000e620000000a00 */
[----:B------:R-:W-:Y:S01]  /*55f0*/  @P2 IMAD R6, R6, UR36, RZ ;  /* 0x0000002406062c24 */ /* 0x000fe2000f8e02ff */
[----:B-----5:R-:W-:Y:S04]  /*5600*/  @P2 PRMT R17, R3, 0x7610, R17 ;  /* 0x0000761003112816 */ /* 0x020fe80000000011 */
[----:B------:R-:W-:Y:S05]  /*5610*/  @!P2 PRMT R17, R0, 0x7610, R17 ;  /* 0x000076100011a816 */ /* 0x000fea0000000011 */
[----:B------:R3:W-:Y:S01]  /*5620*/  STL.S16 [R1+0x40], R17 ;  /* 0x0000401101007387 */ /* 0x0007e20000100600 */
[----:B-1----:R-:W-:Y:S05]  /*5630*/  @P2 IMAD.WIDE R8, R6, 0x4, R8 ;  /* 0x0000000406082825 */ /* 0x002fea00078e0208 */
[----:B--2---:R3:W5:Y:S02]  /*5640*/  @P2 LDG.E R157, desc[UR6][R8.64] ;  /* 0x00000006089d2981 */ /* 0x004764000c1e1900 */
[----:B---3--:R-:W1:Y:S02]  /*5650*/  @!P2 LDC R157, c[0x0][0x880] ;  /* 0x00022000ff9dab82 */ /* 0x008e640000000800 */
.L_x_81:
[----:B------:R-:W-:Y:S05]  /*5660*/  @!P4 BRA `(.L_x_82) ;  /* 0x000000000028c947 */ /* 0x000fea0003800000 */
[----:B------:R-:W2:Y:S01]  /*5670*/  LDC.64 R6, c[0x0][0x8a8] ;  /* 0x00022a00ff067b82 */ /* 0x000ea20000000a00 */
[----:B------:R-:W3:Y:S01]  /*5680*/  LDCU.64 UR6, c[0x0][0x358] ;  /* 0x00006b00ff0677ac */ /* 0x000ee20008000a00 */
[----:B--2---:R-:W-:Y:S04]  /*5690*/  ISETP.NE.U32.AND P2, PT, R6, RZ, PT ;  /* 0x000000ff0600720c */ /* 0x004fe80003f45070 */
[----:B------:R-:W-:Y:S11]  /*56a0*/  ISETP.NE.AND.EX P2, PT, R7, RZ, PT, P2 ;  /* 0x000000ff0700720c */ /* 0x000ff60003f45320 */
[----:B------:R-:W-:Y:S02]  /*56b0*/  @!UPT UIADD3 URZ, UPT, UPT, URZ, URZ, URZ ;  /* 0x000000fffffff290 */ /* 0x000fe4000fffe0ff */
[----:B------:R-:W2:Y:S01]  /*56c0*/  @P2 LDC.64 R6, c[0x0][0x8a8] ;  /* 0x00022a00ff062b82 */ /* 0x000ea20000000a00 */
[----:B------:R-:W-:Y:S04]  /*56d0*/  @P2 IMAD R4, R4, UR36, RZ ;  /* 0x0000002404042c24 */ /* 0x000fe8000f8e02ff */
[----:B--2---:R-:W-:Y:S05]  /*56e0*/  @P2 IMAD.WIDE R6, R4, 0x4, R6 ;  /* 0x0000000404062825 */ /* 0x004fea00078e0206 */
[----:B---3-5:R2:W5:Y:S02]  /*56f0*/  @P2 LDG.E R154, desc[UR6][R6.64] ;  /* 0x00000006069a2981 */ /* 0x028564000c1e1900 */
[----:B--2---:R-:W3:Y:S02]  /*5700*/  @!P2 LDC R154, c[0x0][0x8a0] ;  /* 0x00022800ff9aab82 */ /* 0x004ee40000000800 */
.L_x_82:
[----:B-1---5:R-:W-:Y:S01]  /*5710*/  @P0 FSETP.NEU.AND P4, PT, R157, RZ, PT ;  /* 0x000000ff9d00020b */ /* 0x022fe20003f8d000 */
[----:B------:R-:W-:Y:S01]  /*5720*/  IMAD.U32 R0, RZ, RZ, UR4 ;  /* 0x00000004ff007e24 */ /* 0x000fe2000f8e00ff */
[----:B------:R-:W-:Y:S01]  /*5730*/  @P0 LOP3.LUT P2, RZ, R17, 0xff, RZ, 0xc0, !PT ;  /* 0x000000ff11ff0812 */ /* 0x000fe2000784c0ff */
[----:B------:R-:W-:Y:S01]  /*5740*/  IMAD.SHL.U32 R4, R16, 0x20, RZ ;  /* 0x0000002010047824 */ /* 0x000fe200078e00ff */
[----:B------:R-:W-:Y:S01]  /*5750*/  @P0 SEL R3, RZ, 0xffffffff, P4 ;  /* 0xffffffffff030807 */ /* 0x000fe20002000000 */
[----:B------:R-:W-:Y:S01]  /*5760*/  IMAD.U32 R5, RZ, RZ, UR54 ;  /* 0x00000036ff057e24 */ /* 0x000fe2000f8e00ff */
[----:B------:R-:W-:Y:S01]  /*5770*/  BSSY B1, `(.L_x_83) ;  /* 0x00000af000017945 */ /* 0x000fe20003800000 */
[----:B------:R-:W-:Y:S01]  /*5780*/  IMAD.U32 R155, RZ, RZ, UR45 ;  /* 0x0000002dff9b7e24 */ /* 0x000fe2000f8e00ff */
[----:B------:R-:W-:Y:S01]  /*5790*/  @P1 SEL R3, R0, R3, !P2 ;  /* 0x0000000300031207 */ /* 0x000fe20005000000 */
[----:B------:R-:W-:Y:S01]  /*57a0*/  IMAD.SHL.U32 R0, R16, 0x4, RZ ;  /* 0x0000000410007824 */ /* 0x000fe200078e00ff */
[----:B------:R-:W-:Y:S02]  /*57b0*/  PLOP3.LUT P5, PT, PT, PT, PT, 0x8, 0x80 ;  /* 0x000000000080781c */ /* 0x000fe40003fae170 */
[----:B------:R-:W-:Y:S02]  /*57c0*/  CS2R R250, SRZ ;  /* 0x0000000000fa7805 */ /* 0x000fe4000001ff00 */
[----:B------:R-:W-:Y:S02]  /*57d0*/  @P0 LOP3.LUT R3, R3, 0x1, RZ, 0xc0, !PT ;  /* 0x0000000103030812 */ /* 0x000fe400078ec0ff */
[----:B------:R-:W-:Y:S02]  /*57e0*/  CS2R R248, SRZ ;  /* 0x0000000000f87805 */ /* 0x000fe4000001ff00 */
[----:B------:R-:W-:Y:S02]  /*57f0*/  CS2R R246, SRZ ;  /* 0x0000000000f67805 */ /* 0x000fe4000001ff00 */
[----:B------:R-:W-:Y:S02]  /*5800*/  CS2R R244, SRZ ;  /* 0x0000000000f47805 */ /* 0x000fe4000001ff00 */
[----:B------:R-:W-:Y:S02]  /*5810*/  ISETP.NE.U32.OR P6, PT, R3, 0x1, !P0 ;  /* 0x000000010300780c */ /* 0x000fe400047c5470 */
[----:B------:R-:W-:Y:S02]  /*5820*/  CS2R R238, SRZ ;  /* 0x0000000000ee7805 */ /* 0x000fe4000001ff00 */
[----:B------:R-:W-:Y:S02]  /*5830*/  LOP3.LUT R3, R4, 0xc0, RZ, 0xc0, !PT ;  /* 0x000000c004037812 */ /* 0x000fe400078ec0ff */
[----:B------:R-:W-:Y:S02]  /*5840*/  CS2R R236, SRZ ;  /* 0x0000000000ec7805 */ /* 0x000fe4000001ff00 */
[----:B------:R-:W-:Y:S02]  /*5850*/  P2R R6, PR, RZ, 0x40 ;  /* 0x00000040ff067803 */ /* 0x000fe40000000000 */
[----:B------:R-:W-:Y:S02]  /*5860*/  CS2R R234, SRZ ;  /* 0x0000000000ea7805 */ /* 0x000fe4000001ff00 */
[----:B------:R-:W-:Y:S02]  /*5870*/  LOP3.LUT R0, R3, 0x18, R0, 0xf8, !PT ;  /* 0x0000001803007812 */ /* 0x000fe400078ef800 */
[----:B------:R-:W-:Y:S02]  /*5880*/  CS2R R232, SRZ ;  /* 0x0000000000e87805 */ /* 0x000fe4000001ff00 */
[----:B------:R-:W-:Y:S01]  /*5890*/  LOP3.LUT R3, R5, 0x1, RZ, 0x3c, !PT ;  /* 0x0000000105037812 */ /* 0x000fe200078e3cff */
[----:B------:R1:W-:Y:S01]  /*58a0*/  STL [R1+0x4c], R6 ;  /* 0x00004c0601007387 */ /* 0x0003e20000100800 */
[----:B------:R-:W-:Y:S02]  /*58b0*/  LOP3.LUT R0, R0, 0xf20, R4, 0xf8, !PT ;  /* 0x00000f2000007812 */ /* 0x000fe400078ef804 */
[----:B------:R-:W-:Y:S02]  /*58c0*/  CS2R R230, SRZ ;  /* 0x0000000000e67805 */ /* 0x000fe4000001ff00 */
[----:B------:R-:W-:Y:S01]  /*58d0*/  LEA R5, R155, UR39, 0x3 ;  /* 0x000000279b057c11 */ /* 0x000fe2000f8e18ff */
[----:B------:R2:W-:Y:S01]  /*58e0*/  STL [R1+0x38], RZ ;  /* 0x000038ff01007387 */ /* 0x0005e20000100800 */
[----:B------:R-:W-:Y:S02]  /*58f0*/  @P6 SHF.L.U32 R4, R3, 0x1f, RZ ;  /* 0x0000001f03046819 */ /* 0x000fe400000006ff */
[----:B------:R-:W-:Y:S02]  /*5900*/  CS2R R228, SRZ ;  /* 0x0000000000e47805 */ /* 0x000fe4000001ff00 */
[----:B------:R-:W-:Y:S01]  /*5910*/  LEA R0, R0, UR39, 0x1 ;  /* 0x0000002700007c11 */ /* 0x000fe2000f8e08ff */
[----:B------:R2:W-:Y:S01]  /*5920*/  STL [R1+0x3c], RZ ;  /* 0x00003cff01007387 */ /* 0x0005e20000100800 */
[----:B------:R4:W3:Y:S01]  /*5930*/  @P6 SYNCS.PHASECHK.TRANS64.TRYWAIT P0, [R5+URZ+0x40], R4 ;  /* 0x00004004050065a7 */ /* 0x0008e200080011ff */
[----:B------:R-:W-:Y:S02]  /*5940*/  CS2R R222, SRZ ;  /* 0x0000000000de7805 */ /* 0x000fe4000001ff00 */
[----:B------:R-:W-:Y:S01]  /*5950*/  CS2R R220, SRZ ;  /* 0x0000000000dc7805 */ /* 0x000fe2000001ff00 */
[----:B------:R2:W-:Y:S01]  /*5960*/  STL [R1+0x30], RZ ;  /* 0x000030ff01007387 */ /* 0x0005e20000100800 */
[----:B------:R-:W-:Y:S01]  /*5970*/  IMAD R155, R155, 0xa000, R0 ;  /* 0x0000a0009b9b7824 */ /* 0x000fe200078e0200 */
[----:B------:R-:W-:Y:S01]  /*5980*/  CS2R R214, SRZ ;  /* 0x0000000000d67805 */ /* 0x000fe2000001ff00 */
[----:B------:R-:W-:Y:S01]  /*5990*/  IMAD.SHL.U32 R0, R16, 0x10, RZ ;  /* 0x0000001010007824 */ /* 0x000fe200078e00ff */
[----:B------:R2:W-:Y:S01]  /*59a0*/  STL [R1+0x34], RZ ;  /* 0x000034ff01007387 */ /* 0x0005e20000100800 */
[----:B------:R-:W-:Y:S02]  /*59b0*/  CS2R R212, SRZ ;  /* 0x0000000000d47805 */ /* 0x000fe4000001ff00 */
[----:B------:R-:W-:Y:S02]  /*59c0*/  CS2R R210, SRZ ;  /* 0x0000000000d27805 */ /* 0x000fe4000001ff00 */
[----:B------:R-:W-:Y:S01]  /*59d0*/  CS2R R208, SRZ ;  /* 0x0000000000d07805 */ /* 0x000fe2000001ff00 */
[----:B------:R2:W-:Y:S01]  /*59e0*/  STL [R1+0x28], RZ ;  /* 0x000028ff01007387 */ /* 0x0005e20000100800 */
[C---:B------:R-:W-:Y:S02]  /*59f0*/  LOP3.LUT R7, R0.reuse, 0x20, RZ, 0xc0, !PT ;  /* 0x0000002000077812 */ /* 0x040fe400078ec0ff */
[----:B------:R-:W-:Y:S02]  /*5a00*/  CS2R R206, SRZ ;  /* 0x0000000000ce7805 */ /* 0x000fe4000001ff00 */
[----:B------:R-:W-:Y:S01]  /*5a10*/  LOP3.LUT R0, R0, 0x40, RZ, 0xc0, !PT ;  /* 0x0000004000007812 */ /* 0x000fe200078ec0ff */
[----:B------:R2:W-:Y:S01]  /*5a20*/  STL [R1+0x2c], RZ ;  /* 0x00002cff01007387 */ /* 0x0005e20000100800 */
[----:B-1----:R-:W-:Y:S01]  /*5a30*/  IMAD.U32 R6, RZ, RZ, UR53 ;  /* 0x00000035ff067e24 */ /* 0x002fe2000f8e00ff */
[--C-:B------:R-:W-:Y:S02]  /*5a40*/  IADD3 R8, PT, PT, -R7, 0x200, R155.reuse ;  /* 0x0000020007087810 */ /* 0x100fe40007ffe19b */
[----:B------:R-:W-:Y:S01]  /*5a50*/  CS2R R204, SRZ ;  /* 0x0000000000cc7805 */ /* 0x000fe2000001ff00 */
[----:B------:R2:W-:Y:S01]  /*5a60*/  STL [R1+0x20], RZ ;  /* 0x000020ff01007387 */ /* 0x0005e20000100800 */
[----:B------:R-:W-:Y:S02]  /*5a70*/  IADD3 R7, PT, PT, -R0, 0x200, R155 ;  /* 0x0000020000077810 */ /* 0x000fe40007ffe19b */
[----:B------:R-:W-:Y:S02]  /*5a80*/  CS2R R198, SRZ ;  /* 0x0000000000c67805 */ /* 0x000fe4000001ff00 */
[----:B------:R-:W-:Y:S01]  /*5a90*/  SHF.L.U32 R6, R6, 0x1f, RZ ;  /* 0x0000001f06067819 */ /* 0x000fe200000006ff */
[----:B------:R2:W-:Y:S01]  /*5aa0*/  STL [R1+0x24], RZ ;  /* 0x000024ff01007387 */ /* 0x0005e20000100800 */
[----:B------:R-:W-:Y:S01]  /*5ab0*/  IMAD.IADD R0, R8, 0x1, -R0 ;  /* 0x0000000108007824 */ /* 0x000fe200078e0a00 */
[----:B------:R-:W-:Y:S01]  /*5ac0*/  CS2R R196, SRZ ;  /* 0x0000000000c47805 */ /* 0x000fe2000001ff00 */
[----:B----4-:R-:W-:Y:S01]  /*5ad0*/  IMAD.U32 R4, RZ, RZ, UR46 ;  /* 0x0000002eff047e24 */ /* 0x010fe2000f8e00ff */
[----:B------:R2:W-:Y:S01]  /*5ae0*/  STL [R1+0x18], RZ ;  /* 0x000018ff01007387 */ /* 0x0005e20000100800 */
[----:B------:R-:W-:Y:S02]  /*5af0*/  CS2R R190, SRZ ;  /* 0x0000000000be7805 */ /* 0x000fe4000001ff00 */
[----:B------:R-:W-:Y:S02]  /*5b00*/  CS2R R188, SRZ ;  /* 0x0000000000bc7805 */ /* 0x000fe4000001ff00 */
[----:B------:R-:W-:Y:S01]  /*5b10*/  CS2R R186, SRZ ;  /* 0x0000000000ba7805 */ /* 0x000fe2000001ff00 */
[----:B------:R2:W-:Y:S01]  /*5b20*/  STL [R1+0x1c], RZ ;  /* 0x00001cff01007387 */ /* 0x0005e20000100800 */
[----:B------:R-:W-:Y:S02]  /*5b30*/  LEA R4, R4, UR39, 0x3 ;  /* 0x0000002704047c11 */ /* 0x000fe4000f8e18ff */
[----:B------:R-:W-:Y:S02]  /*5b40*/  CS2R R184, SRZ ;  /* 0x0000000000b87805 */ /* 0x000fe4000001ff00 */
[----:B------:R-:W-:Y:S01]  /*5b50*/  CS2R R182, SRZ ;  /* 0x0000000000b67805 */ /* 0x000fe2000001ff00 */
[----:B------:R2:W-:Y:S01]  /*5b60*/  STL [R1+0x10], RZ ;  /* 0x000010ff01007387 */ /* 0x0005e20000100800 */
[----:B------:R2:W1:Y:S01]  /*5b70*/  SYNCS.PHASECHK.TRANS64.TRYWAIT P4, [R4+URZ+0x90], R6 ;  /* 0x00009006040075a7 */ /* 0x00046200080811ff */
[----:B------:R-:W-:Y:S02]  /*5b80*/  CS2R R180, SRZ ;  /* 0x0000000000b47805 */ /* 0x000fe4000001ff00 */
[----:B------:R-:W-:Y:S01]  /*5b90*/  CS2R R174, SRZ ;  /* 0x0000000000ae7805 */ /* 0x000fe2000001ff00 */
[----:B------:R2:W-:Y:S01]  /*5ba0*/  STL [R1+0x14], RZ ;  /* 0x000014ff01007387 */ /* 0x0005e20000100800 */
[----:B------:R-:W-:Y:S02]  /*5bb0*/  CS2R R172, SRZ ;  /* 0x0000000000ac7805 */ /* 0x000fe4000001ff00 */
[----:B------:R-:W-:Y:S02]  /*5bc0*/  CS2R R166, SRZ ;  /* 0x0000000000a67805 */ /* 0x000fe4000001ff00 */
[----:B------:R-:W-:Y:S01]  /*5bd0*/  CS2R R164, SRZ ;  /* 0x0000000000a47805 */ /* 0x000fe2000001ff00 */
[----:B------:R2:W-:Y:S01]  /*5be0*/  STL [R1+0x8], RZ ;  /* 0x000008ff01007387 */ /* 0x0005e20000100800 */
[----:B------:R-:W-:Y:S02]  /*5bf0*/  CS2R R162, SRZ ;  /* 0x0000000000a27805 */ /* 0x000fe4000001ff00 */
[----:B------:R-:W-:Y:S01]  /*5c00*/  CS2R R160, SRZ ;  /* 0x0000000000a07805 */ /* 0x000fe2000001ff00 */
[----:B------:R2:W-:Y:S04]  /*5c10*/  STL [R1+0xc], RZ ;  /* 0x00000cff01007387 */ /* 0x0005e80000100800 */
[----:B------:R2:W-:Y:S04]  /*5c20*/  STL [R1], RZ ;  /* 0x000000ff01007387 */ /* 0x0005e80000100800 */
[----:B------:R2:W-:Y:S04]  /*5c30*/  STL [R1+0x4], RZ ;  /* 0x000004ff01007387 */ /* 0x0005e80000100800 */
[----:B------:R2:W-:Y:S04]  /*5c40*/  STL [R1+0x58], R8 ;  /* 0x0000580801007387 */ /* 0x0005e80000100800 */
[----:B------:R2:W-:Y:S04]  /*5c50*/  STL [R1+0x54], R7 ;  /* 0x0000540701007387 */ /* 0x0005e80000100800 */
[----:B------:R2:W-:Y:S01]  /*5c60*/  STL [R1+0x50], R0 ;  /* 0x0000500001007387 */ /* 0x0005e20000100800 */
[----:B---3--:R-:W-:Y:S01]  /*5c70*/  @P6 PLOP3.LUT P5, PT, P0, PT, PT, 0x8, 0x80 ;  /* 0x000000000080681c */ /* 0x008fe200007ae170 */
[----:B------:R-:W-:Y:S01]  /*5c80*/  @!UPT UIADD3 URZ, UPT, UPT, URZ, URZ, URZ ;  /* 0x000000fffffff290 */ /* 0x000fe2000fffe0ff */
[----:B------:R-:W-:Y:S11]  /*5c90*/  @!P6 BRA `(.L_x_84) ;  /* 0x000000040070e947 */ /* 0x000ff60003800000 */
[----:B------:R-:W-:Y:S01]  /*5ca0*/  FSETP.NEU.AND P2, PT, R157, RZ, PT ;  /* 0x000000ff9d00720b */ /* 0x000fe20003f4d000 */
[----:B------:R-:W3:Y:S01]  /*5cb0*/  LDL R9, [R1+0x48] ;  /* 0x0000480001097983 */ /* 0x000ee20000100800 */
[----:B------:R-:W-:Y:S01]  /*5cc0*/  LOP3.LUT P1, RZ, R17, 0xff, RZ, 0xc0, !PT ;  /* 0x000000ff11ff7812 */ /* 0x000fe2000782c0ff */
[----:B------:R-:W-:Y:S01]  /*5cd0*/  BSSY B0, `(.L_x_85) ;  /* 0x000000f000007945 */ /* 0x000fe20003800000 */
[----:B--2---:R-:W-:Y:S01]  /*5ce0*/  SEL R0, RZ, 0xffffffff, P2 ;  /* 0xffffffffff007807 */ /* 0x004fe20001000000 */
[----:B------:R-:W2:Y:S01]  /*5cf0*/  LDL R8, [R1+0x44] ;  /* 0x0000440001087983 */ /* 0x000ea20000100800 */
[----:B------:R-:W-:Y:S01]  /*5d00*/  IMAD.MOV.U32 R162, RZ, RZ, RZ ;  /* 0x000000ffffa27224 */ /* 0x000fe200078e00ff */
[----:B---3--:R-:W-:Y:S02]  /*5d10*/  R2UR UR5, R9 ;  /* 0x00000000090572ca */ /* 0x008fe400000e0000 */
[----:B--2---:R-:W-:Y:S11]  /*5d20*/  R2UR UR4, R8 ;  /* 0x00000000080472ca */ /* 0x004ff600000e0000 */
[----:B------:R-:W-:Y:S04]  /*5d30*/  ISETP.NE.U32.AND P0, PT, RZ, UR5, PT ;  /* 0x00000005ff007c0c */ /* 0x000fe8000bf05070 */
[----:B------:R-:W-:Y:S04]  /*5d40*/  ISETP.NE.AND.EX P0, PT, RZ, UR4, PT, P0 ;  /* 0x00000004ff007c0c */ /* 0x000fe8000bf05300 */
[----:B------:R-:W-:Y:S04]  /*5d50*/  SEL R7, RZ, 0xffffffff, P0 ;  /* 0xffffffffff077807 */ /* 0x000fe80000000000 */
[----:B------:R-:W-:Y:S04]  /*5d60*/  @P3 SEL R0, R7, R0, !P1 ;  /* 0x0000000007003207 */ /* 0x000fe80004800000 */
[----:B------:R-:W-:Y:S01]  /*5d70*/  LOP3.LUT R0, R0, 0x1, RZ, 0xc0, !PT ;  /* 0x0000000100007812 */ /* 0x000fe200078ec0ff */
[----:B------:R-:W-:Y:S06]  /*5d80*/  @!P5 BRA `(.L_x_86) ;  /* 0x00000000000cd947 */ /* 0x000fec0003800000 */
[----:B------:R-:W-:Y:S04]  /*5d90*/  SHF.L.U32 R3, R3, 0x1f, RZ ;  /* 0x0000001f03037819 */ /* 0x000fe800000006ff */
[----:B------:R-:W2:Y:S02]  /*5da0*/  SYNCS.PHASECHK.TRANS64.TRYWAIT P0, [R5+URZ+0x40], R3 ;  /* 0x00004003050075a7 */ /* 0x000ea400080011ff */
[----:B--2---:R-:W-:Y:S05]  /*5db0*/  @!P0 BRA `(.L_x_87) ;  /* 0x0000004000bc8947 */ /* 0x004fea0003800000 */
.L_x_86:
[----:B------:R-:W-:Y:S05]  /*5dc0*/  BSYNC B0 ;  /* 0x0000000000007941 */ /* 0x000fea0003800000 */
.L_x_85:
[----:B------:R-:W3:Y:S01]  /*5dd0*/  LDL R18, [R1+0x58] ;  /* 0x0000580001127983 */ /* 0x000ee20000100800 */
[----:B------:R-:W-:Y:S02]  /*5de0*/  ISETP.NE.U32.AND P0, PT, R0, 0x1, PT ;  /* 0x000000010000780c */ /* 0x000fe40003f05070 */
[----:B------:R-:W-:Y:S02]  /*5df0*/  CS2R R26, SRZ ;  /* 0x00000000001a7805 */ /* 0x000fe4000001ff00 */
[----:B------:R-:W-:Y:S01]  /*5e00*/  CS2R R24, SRZ ;  /* 0x0000000000187805 */ /* 0x000fe2000001ff00 */
[----:B------:R-:W4:Y:S01]  /*5e10*/  LDL R17, [R1+0x54] ;  /* 0x0000540001117983 */ /* 0x000f220000100800 */
[----:B------:R-:W-:Y:S01]  /*5e20*/  IMAD.MOV.U32 R11, RZ, RZ, RZ ;  /* 0x000000ffff0b7224 */ /* 0x000fe200078e00ff */
[----:B------:R-:W-:Y:S02]  /*5e30*/  CS2R R8, SRZ ;  /* 0x0000000000087805 */ /* 0x000fe4000001ff00 */
[----:B------:R-:W-:Y:S01]  /*5e40*/  CS2R R22, SRZ ;  /* 0x0000000000167805 */ /* 0x000fe2000001ff00 */
[----:B------:R-:W5:Y:S01]  /*5e50*/  LDL R7, [R1+0x50] ;  /* 0x0000500001077983 */ /* 0x000f620000100800 */
[----:B------:R-:W-:Y:S02]  /*5e60*/  CS2R R20, SRZ ;  /* 0x0000000000147805 */ /* 0x000fe4000001ff00 */
[----:B------:R-:W-:Y:S02]  /*5e70*/  CS2R R14, SRZ ;  /* 0x00000000000e7805 */ /* 0x000fe4000001ff00 */
[----:B------:R-:W-:Y:S01]  /*5e80*/  CS2R R12, SRZ ;  /* 0x00000000000c7805 */ /* 0x000fe2000001ff00 */
[----:B------:R1:W5:Y:S01]  /*5e90*/  LDL.LU R10, [R1+0x38] ;  /* 0x00003800010a7983 */ /* 0x0003620000300800 */
[----:B------:R-:W-:Y:S01]  /*5ea0*/  IMAD.MOV.U32 R163, RZ, RZ, RZ ;  /* 0x000000ffffa37224 */ /* 0x000fe200078e00ff */
[----:B------:R-:W-:Y:S02]  /*5eb0*/  CS2R R160, SRZ ;  /* 0x0000000000a07805 */ /* 0x000fe4000001ff00 */
[----:B------:R-:W-:Y:S01]  /*5ec0*/  CS2R R166, SRZ ;  /* 0x0000000000a67805 */ /* 0x000fe2000001ff00 */
[----:B------:R-:W2:Y:S01]  /*5ed0*/  @P0 LDS.128 R24, [R155+0x8200] ;  /* 0x008200009b180984 */ /* 0x000ea20000000c00 */
[----:B------:R-:W-:Y:S02]  /*5ee0*/  CS2R R164, SRZ ;  /* 0x0000000000a47805 */ /* 0x000fe4000001ff00 */
[----:B------:R-:W-:Y:S02]  /*5ef0*/  CS2R R174, SRZ ;  /* 0x0000000000ae7805 */ /* 0x000fe4000001ff00 */
[----:B------:R-:W-:Y:S01]  /*5f00*/  CS2R R172, SRZ ;  /* 0x0000000000ac7805 */ /* 0x000fe2000001ff00 */
[----:B------:R-:W-:Y:S01]  /*5f10*/  @P0 LDS.128 R160, [R155+0x200] ;  /* 0x000200009ba00984 */ /* 0x000fe20000000c00 */
[----:B------:R-:W-:Y:S02]  /*5f20*/  CS2R R182, SRZ ;  /* 0x0000000000b67805 */ /* 0x000fe4000001ff00 */
[----:B------:R-:W-:Y:S02]  /*5f30*/  CS2R R180, SRZ ;  /* 0x0000000000b47805 */ /* 0x000fe4000001ff00 */
[----:B------:R-:W-:Y:S02]  /*5f40*/  CS2R R186, SRZ ;  /* 0x0000000000ba7805 */ /* 0x000fe4000001ff00 */
[----:B------:R-:W-:Y:S02]  /*5f50*/  CS2R R184, SRZ ;  /* 0x0000000000b87805 */ /* 0x000fe4000001ff00 */
[----:B------:R-:W-:Y:S02]  /*5f60*/  CS2R R190, SRZ ;  /* 0x0000000000be7805 */ /* 0x000fe4000001ff00 */
[----:B------:R-:W-:Y:S02]  /*5f70*/  CS2R R188, SRZ ;  /* 0x0000000000bc7805 */ /* 0x000fe4000001ff00 */
        /* <DEDUP_REMOVED lines=22> */
[----:B------:R-:W-:Y:S03]  /*60e0*/  CS2R R248, SRZ ;  /* 0x0000000000f87805 */ /* 0x000fe6000001ff00 */
[----:B--2---:R-:W-:Y:S04]  /*60f0*/  STL.64 [R1], R24 ;  /* 0x0000001801007387 */ /* 0x004fe80000100a00 */
[----:B------:R-:W-:Y:S04]  /*6100*/  STL.64 [R1+0x8], R26 ;  /* 0x0000081a01007387 */ /* 0x000fe80000100a00 */
[----:B---3--:R-:W-:Y:S04]  /*6110*/  @P0 LDS.128 R20, [R18+0x8010] ;  /* 0x0080100012140984 */ /* 0x008fe80000000c00 */
[----:B----4-:R-:W-:Y:S04]  /*6120*/  @P0 LDS.128 R12, [R17+0x8020] ;  /* 0x00802000110c0984 */ /* 0x010fe80000000c00 */
[----:B------:R-:W-:Y:S04]  /*6130*/  @P0 LDS.128 R164, [R18+0x10] ;  /* 0x0000100012a40984 */ /* 0x000fe80000000c00 */
[----:B-----5:R-:W2:Y:S04]  /*6140*/  @P0 LDS.128 R8, [R7+0x8030] ;  /* 0x0080300007080984 */ /* 0x020ea80000000c00 */
[----:B------:R3:W4:Y:S04]  /*6150*/  @P0 LDS.128 R172, [R17+0x20] ;  /* 0x0000200011ac0984 */ /* 0x0007280000000c00 */
[----:B------:R3:W1:Y:S04]  /*6160*/  @P0 LDS.128 R180, [R7+0x30] ;  /* 0x0000300007b40984 */ /* 0x0006680000000c00 */
[----:B------:R3:W1:Y:S04]  /*6170*/  @P0 LDS.128 R188, [R18+0x2010] ;  /* 0x0020100012bc0984 */ /* 0x0006680000000c00 */
[----:B------:R3:W1:Y:S04]  /*6180*/  @P0 LDS.128 R196, [R17+0x2020] ;  /* 0x0020200011c40984 */ /* 0x0006680000000c00 */
[----:B------:R3:W1:Y:S04]  /*6190*/  @P0 LDS.128 R204, [R7+0x2030] ;  /* 0x0020300007cc0984 */ /* 0x0006680000000c00 */
[----:B------:R3:W1:Y:S04]  /*61a0*/  @P0 LDS.128 R212, [R18+0x4010] ;  /* 0x0040100012d40984 */ /* 0x0006680000000c00 */
[----:B------:R3:W1:Y:S04]  /*61b0*/  @P0 LDS.128 R220, [R17+0x4020] ;  /* 0x0040200011dc0984 */ /* 0x0006680000000c00 */
[----:B------:R3:W1:Y:S04]  /*61c0*/  @P0 LDS.128 R228, [R7+0x4030] ;  /* 0x0040300007e40984 */ /* 0x0006680000000c00 */
[----:B------:R3:W1:Y:S04]  /*61d0*/  @P0 LDS.128 R236, [R18+0x6010] ;  /* 0x0060100012ec0984 */ /* 0x0006680000000c00 */
[----:B--2---:R3:W-:Y:S04]  /*61e0*/  STL.64 [R1+0x30], R8 ;  /* 0x0000300801007387 */ /* 0x0047e80000100a00 */
[----:B------:R3:W2:Y:S04]  /*61f0*/  @P0 LDS.128 R244, [R17+0x6020] ;  /* 0x0060200011f40984 */ /* 0x0006a80000000c00 */
[----:B------:R3:W-:Y:S04]  /*6200*/  STL.64 [R1+0x10], R20 ;  /* 0x0000101401007387 */ /* 0x0007e80000100a00 */
[----:B------:R3:W1:Y:S04]  /*6210*/  @P0 LDS.128 R248, [R7+0x6030] ;  /* 0x0060300007f80984 */ /* 0x0006680000000c00 */
[----:B------:R3:W-:Y:S04]  /*6220*/  STL.64 [R1+0x18], R22 ;  /* 0x0000181601007387 */ /* 0x0007e80000100a00 */
[----:B------:R3:W-:Y:S04]  /*6230*/  STL.64 [R1+0x38], R10 ;  /* 0x0000380a01007387 */ /* 0x0007e80000100a00 */
[----:B------:R3:W-:Y:S04]  /*6240*/  STL.64 [R1+0x20], R12 ;  /* 0x0000200c01007387 */ /* 0x0007e80000100a00 */
[----:B----4-:R3:W-:Y:S02]  /*6250*/  STL.64 [R1+0x28], R14 ;  /* 0x0000280e01007387 */ /* 0x0107e40000100a00 */
.L_x_84:
[----:B------:R-:W-:Y:S05]  /*6260*/  BSYNC B1 ;  /* 0x0000000000017941 */ /* 0x000fea0003800000 */
.L_x_83:
[----:B---3--:R-:W-:Y:S01]  /*6270*/  SHF.R.U32.HI R18, RZ, 0x5, R16 ;  /* 0x00000005ff127819 */ /* 0x008fe20000011610 */
[----:B--2---:R-:W-:Y:S04]  /*6280*/  IMAD.U32 R0, RZ, RZ, UR46 ;  /* 0x0000002eff007e24 */ /* 0x004fe8000f8e00ff */
[----:B------:R-:W-:Y:S05]  /*6290*/  IMAD R17, R0, 0xa0, R2 ;  /* 0x000000a000117824 */ /* 0x000fea00078e0202 */
[----:B------:R-:W-:Y:S04]  /*62a0*/  SHF.R.U32.HI R0, RZ, 0x15, R17 ;  /* 0x00000015ff007819 */ /* 0x000fe80000011611 */
[----:B------:R-:W-:Y:S01]  /*62b0*/  LOP3.LUT P0, RZ, R0, 0x3, R18, 0x48, !PT ;  /* 0x0000000300ff7812 */ /* 0x000fe20007804812 */
[----:B------:R-:W-:Y:S01]  /*62c0*/  @!UPT UIADD3 URZ, UPT, UPT, URZ, URZ, URZ ;  /* 0x000000fffffff290 */ /* 0x000fe2000fffe0ff */
[----:B-1----:R-:W-:Y:S11]  /*62d0*/  @P4 BRA `(.L_x_88) ;  /* 0x0000000000084947 */ /* 0x002ff60003800000 */
[----:B------:R-:W1:Y:S02]  /*62e0*/  SYNCS.PHASECHK.TRANS64.TRYWAIT P1, [R4+URZ+0x90], R6 ;  /* 0x00009006040075a7 */ /* 0x000e6400080211ff */
[----:B-1----:R-:W-:Y:S05]  /*62f0*/  @!P1 BRA `(.L_x_89) ;  /* 0x0000003c00809947 */ /* 0x002fea0003800000 */
.L_x_88:
[----:B------:R-:W-:Y:S05]  /*6300*/  @!P0 BRA `(.L_x_90) ;  /* 0x0000000000408947 */ /* 0x000fea0003800000 */
[----:B------:R-:W2:Y:S01]  /*6310*/  LDCU.64 UR8, c[0x4][0x70] ;  /* 0x01000e00ff0877ac */ /* 0x000ea20008000a00 */
[----:B------:R-:W-:Y:S01]  /*6320*/  MOV R15, 0x0 ;  /* 0x00000000000f7802 */ /* 0x000fe20000000f00 */
[----:B------:R-:W-:Y:S02]  /*6330*/  HFMA2 R12, -RZ, RZ, 0, 5.9604644775390625e-08 ;  /* 0x00000001ff0c7431 */ /* 0x000fe400000001ff */
[----:B------:R-:W-:Y:S02]  /*6340*/  IMAD.MOV.U32 R8, RZ, RZ, 0x192 ;  /* 0x00000192ff087424 */ /* 0x000fe400078e00ff */
[----:B------:R-:W-:Y:S01]  /*6350*/  IMAD.MOV.U32 R13, RZ, RZ, RZ ;  /* 0x000000ffff0d7224 */ /* 0x000fe200078e00ff */
[----:B------:R-:W3:Y:S01]  /*6360*/  LDCU.64 UR6, c[0x4][0x78] ;  /* 0x01000f00ff0677ac */ /* 0x000ee20008000a00 */
[----:B------:R-:W4:Y:S01]  /*6370*/  LDC.64 R14, c[0x4][R15] ;  /* 0x010000000f0e7b82 */ /* 0x000f220000000a00 */
[----:B------:R-:W5:Y:S01]  /*6380*/  LDCU.64 UR4, c[0x4][0x10] ;  /* 0x01000200ff0477ac */ /* 0x000f620008000a00 */
[----:B--2---:R-:W-:Y:S01]  /*6390*/  MOV R5, UR9 ;  /* 0x0000000900057c02 */ /* 0x004fe20008000f00 */
[----:B-1----:R-:W-:Y:S01]  /*63a0*/  IMAD.U32 R4, RZ, RZ, UR8 ;  /* 0x00000008ff047e24 */ /* 0x002fe2000f8e00ff */
[----:B---3--:R-:W-:Y:S01]  /*63b0*/  MOV R7, UR7 ;  /* 0x0000000700077c02 */ /* 0x008fe20008000f00 */
[----:B------:R-:W-:Y:S01]  /*63c0*/  IMAD.U32 R6, RZ, RZ, UR6 ;  /* 0x00000006ff067e24 */ /* 0x000fe2000f8e00ff */
[----:B-----5:R-:W-:Y:S01]  /*63d0*/  MOV R11, UR5 ;  /* 0x00000005000b7c02 */ /* 0x020fe20008000f00 */
[----:B------:R-:W-:Y:S02]  /*63e0*/  IMAD.U32 R10, RZ, RZ, UR4 ;  /* 0x00000004ff0a7e24 */ /* 0x000fe4000f8e00ff */
[----:B------:R-:W-:Y:S07]  /*63f0*/  LEPC R20, `(.L_x_90) ;  /* 0x000000001014794e */ /* 0x000fee0000000000 */
[----:B----4-:R-:W-:Y:S05]  /*6400*/  CALL.ABS.NOINC R14 ;  /* 0x000000000e007343 */ /* 0x010fea0003c00000 */
.L_x_90:
[----:B------:R-:W-:Y:S05]  /*6410*/  WARPSYNC.ALL ;  /* 0x0000000000007948 */ /* 0x000fea0003800000 */
[C---:B------:R-:W-:Y:S01]  /*6420*/  R2UR UR4, R17.reuse ;  /* 0x00000000110472ca */ /* 0x040fe200000e0000 */
[----:B------:R-:W-:Y:S05]  /*6430*/  VIADD R0, R17, 0x20 ;  /* 0x0000002011007836 */ /* 0x000fea0000000000 */
[----:B------:R-:W-:Y:S04]  /*6440*/  SHF.R.U32.HI R0, RZ, 0x15, R0 ;  /* 0x00000015ff007819 */ /* 0x000fe80000011600 */
[----:B------:R-:W-:Y:S03]  /*6450*/  LOP3.LUT P0, RZ, R0, 0x3, R18, 0x48, !PT ;  /* 0x0000000300ff7812 */ /* 0x000fe60007804812 */
[----:B------:R-:W2:Y:S10]  /*6460*/  LDTM.x32 R120, tmem[UR4] ;  /* 0x00000004007879ee */ /* 0x000eb400082c0000 */
[----:B--2---:R-:W-:Y:S05]  /*6470*/  @!P0 BRA `(.L_x_91) ;  /* 0x0000000000408947 */ /* 0x004fea0003800000 */
        /* <DEDUP_REMOVED lines=16> */
.L_x_91:
[----:B------:R-:W-:Y:S05]  /*6580*/  WARPSYNC.ALL ;  /* 0x0000000000007948 */ /* 0x000fea0003800000 */
[C---:B------:R-:W-:Y:S01]  /*6590*/  R2UR UR4, R17.reuse ;  /* 0x00000000110472ca */ /* 0x040fe200000e0000 */
[----:B------:R-:W-:Y:S05]  /*65a0*/  VIADD R0, R17, 0x40 ;  /* 0x0000004011007836 */ /* 0x000fea0000000000 */
[----:B------:R-:W-:Y:S04]  /*65b0*/  SHF.R.U32.HI R0, RZ, 0x15, R0 ;  /* 0x00000015ff007819 */ /* 0x000fe80000011600 */
[----:B------:R-:W-:Y:S03]  /*65c0*/  LOP3.LUT P0, RZ, R0, 0x3, R18, 0x48, !PT ;  /* 0x0000000300ff7812 */ /* 0x000fe60007804812 */
[----:B------:R-:W2:Y:S10]  /*65d0*/  LDTM.x32 R88, tmem[UR4+0x20] ;  /* 0x00002004005879ee */ /* 0x000eb400082c0000 */
        /* <DEDUP_REMOVED lines=17> */
.L_x_92:
        /* <DEDUP_REMOVED lines=23> */
.L_x_93:
        /* <DEDUP_REMOVED lines=23> */
.L_x_94:
[----:B------:R-:W-:Y:S01]  /*69d0*/  LOP3.LUT P1, R16, R16, 0x60, RZ, 0xc0, !PT ;  /* 0x0000006010107812 */ /* 0x000fe2000782c0ff */
[----:B------:R-:W-:Y:S01]  /*69e0*/  IMAD.U32 R0, RZ, RZ, UR46 ;  /* 0x0000002eff007e24 */ /* 0x000fe2000f8e00ff */
[----:B------:R-:W-:Y:S05]  /*69f0*/  WARPSYNC.ALL ;  /* 0x0000000000007948 */ /* 0x000fea0003800000 */
[----:B------:R-:W-:Y:S01]  /*6a00*/  LEA R0, R0, UR39, 0x3 ;  /* 0x0000002700007c11 */ /* 0x000fe2000f8e18ff */
[----:B------:R-:W2:Y:S03]  /*6a10*/  LDL.LU R252, [R1+0x4] ;  /* 0x0000040001fc7983 */ /* 0x000ea60000300800 */
[----:B------:R-:W-:Y:S01]  /*6a20*/  R2UR UR5, R0 ;  /* 0x00000000000572ca */ /* 0x000fe200000e0000 */
[--C-:B-1----:R-:W-:Y:S02]  /*6a30*/  HADD2.F32 R6, -RZ, R160.reuse.H0_H0 ;  /* 0x200000a0ff067230 */ /* 0x102fe40000004100 */
[C---:B------:R-:W-:Y:S01]  /*6a40*/  FMUL R0, R154.reuse, R120 ;  /* 0x000000789a007220 */ /* 0x040fe20000400000 */
[----:B------:R-:W-:Y:S01]  /*6a50*/  HADD2.F32 R7, -RZ, R160.H1_H1 ;  /* 0x300000a0ff077230 */ /* 0x000fe20000004100 */
[----:B------:R1:W-:Y:S01]  /*6a60*/  STL [R1+0x5c], R2 ;  /* 0x00005c0201007387 */ /* 0x0003e20000100800 */
[C---:B------:R-:W-:Y:S01]  /*6a70*/  FMUL R3, R154.reuse, R121 ;  /* 0x000000799a037220 */ /* 0x040fe20000400000 */
[--C-:B------:R-:W-:Y:S02]  /*6a80*/  HADD2.F32 R8, -RZ, R161.reuse.H0_H0 ;  /* 0x200000a1ff087230 */ /* 0x100fe40000004100 */
[C---:B------:R-:W-:Y:S01]  /*6a90*/  FMUL R4, R154.reuse, R122 ;  /* 0x0000007a9a047220 */ /* 0x040fe20000400000 */
[----:B------:R-:W-:Y:S02]  /*6aa0*/  HADD2.F32 R9, -RZ, R161.H1_H1 ;  /* 0x300000a1ff097230 */ /* 0x000fe40000004100 */
[C---:B------:R-:W-:Y:S01]  /*6ab0*/  FMUL R5, R154.reuse, R123 ;  /* 0x0000007b9a057220 */ /* 0x040fe20000400000 */
[C---:B------:R-:W-:Y:S01]  /*6ac0*/  FMUL R14, R154.reuse, R140 ;  /* 0x0000008c9a0e7220 */ /* 0x040fe20000400000 */
[C---:B------:R-:W-:Y:S01]  /*6ad0*/  FMUL R15, R154.reuse, R141 ;  /* 0x0000008d9a0f7220 */ /* 0x040fe20000400000 */
[----:B------:R-:W-:Y:S01]  /*6ae0*/  R2UR UR4, R17 ;  /* 0x00000000110472ca */ /* 0x000fe200000e0000 */
[C---:B------:R-:W-:Y:S01]  /*6af0*/  FMUL R17, R154.reuse, R143 ;  /* 0x0000008f9a117220 */ /* 0x040fe20000400000 */
[C---:B------:R-:W-:Y:S01]  /*6b00*/  FMUL R18, R154.reuse, R144 ;  /* 0x000000909a127220 */ /* 0x040fe20000400000 */
[C---:B------:R-:W-:Y:S01]  /*6b10*/  FMUL R19, R154.reuse, R145 ;  /* 0x000000919a137220 */ /* 0x040fe20000400000 */
[--C-:B------:R-:W-:Y:S02]  /*6b20*/  HADD2.F32 R10, -RZ, R162.reuse.H0_H0 ;  /* 0x200000a2ff0a7230 */ /* 0x100fe40000004100 */
[C---:B------:R-:W-:Y:S01]  /*6b30*/  FMUL R20, R154.reuse, R146 ;  /* 0x000000929a147220 */ /* 0x040fe20000400000 */
[C---:B------:R-:W-:Y:S01]  /*6b40*/  FMUL R21, R154.reuse, R147 ;  /* 0x000000939a157220 */ /* 0x040fe20000400000 */
[----:B------:R-:W-:Y:S02]  /*6b50*/  HADD2.F32 R11, -RZ, R162.H1_H1 ;  /* 0x300000a2ff0b7230 */ /* 0x000fe40000004100 */
[C---:B------:R-:W-:Y:S01]  /*6b60*/  FMUL R22, R154.reuse, R148 ;  /* 0x000000949a167220 */ /* 0x040fe20000400000 */
[C---:B------:R-:W-:Y:S01]  /*6b70*/  FMUL R23, R154.reuse, R149 ;  /* 0x000000959a177220 */ /* 0x040fe20000400000 */
[--C-:B------:R-:W-:Y:S02]  /*6b80*/  HADD2.F32 R12, -RZ, R163.reuse.H0_H0 ;  /* 0x200000a3ff0c7230 */ /* 0x100fe40000004100 */
[C---:B------:R-:W-:Y:S01]  /*6b90*/  FMUL R152, R154.reuse, R150 ;  /* 0x000000969a987220 */ /* 0x040fe20000400000 */
[C---:B------:R-:W-:Y:S01]  /*6ba0*/  FMUL R153, R154.reuse, R151 ;  /* 0x000000979a997220 */ /* 0x040fe20000400000 */
[----:B------:R-:W-:Y:S02]  /*6bb0*/  HADD2.F32 R13, -RZ, R163.H1_H1 ;  /* 0x300000a3ff0d7230 */ /* 0x000fe40000004100 */
[C---:B------:R-:W-:Y:S01]  /*6bc0*/  FFMA R0, R157.reuse, R6, R0 ;  /* 0x000000069d007223 */ /* 0x040fe20000000000 */
[C---:B------:R-:W-:Y:S01]  /*6bd0*/  FMUL R6, R154.reuse, R124 ;  /* 0x0000007c9a067220 */ /* 0x040fe20000400000 */
[--C-:B------:R-:W-:Y:S01]  /*6be0*/  HADD2.F32 R156, -RZ, R164.reuse.H0_H0 ;  /* 0x200000a4ff9c7230 */ /* 0x100fe20000004100 */
[----:B-1----:R-:W3:Y:S01]  /*6bf0*/  LDL.LU R2, [R1+0x1c] ;  /* 0x00001c0001027983 */ /* 0x002ee20000300800 */
[C---:B------:R-:W-:Y:S01]  /*6c00*/  FFMA R3, R157.reuse, R7, R3 ;  /* 0x000000079d037223 */ /* 0x040fe20000000003 */
[C---:B------:R-:W-:Y:S01]  /*6c10*/  FMUL R7, R154.reuse, R125 ;  /* 0x0000007d9a077220 */ /* 0x040fe20000400000 */
[----:B------:R-:W-:Y:S02]  /*6c20*/  HADD2.F32 R158, -RZ, R164.H1_H1 ;  /* 0x300000a4ff9e7230 */ /* 0x000fe40000004100 */
[----:B------:R-:W-:Y:S01]  /*6c30*/  FFMA R4, R157, R8, R4 ;  /* 0x000000089d047223 */ /* 0x000fe20000000004 */
[C---:B------:R-:W-:Y:S01]  /*6c40*/  FMUL R8, R154.reuse, R126 ;  /* 0x0000007e9a087220 */ /* 0x040fe20000400000 */
[--C-:B------:R-:W-:Y:S01]  /*6c50*/  HADD2.F32 R159, -RZ, R165.reuse.H0_H0 ;  /* 0x200000a5ff9f7230 */ /* 0x100fe20000004100 */
[----:B------:R-:W-:Y:S01]  /*6c60*/  F2FP.F16.F32.PACK_AB R176, R3, R0 ;  /* 0x0000000003b0723e */ /* 0x000fe200000000ff */
[C---:B------:R-:W-:Y:S01]  /*6c70*/  FMUL R0, R154.reuse, R128 ;  /* 0x000000809a007220 */ /* 0x040fe20000400000 */
[C---:B------:R-:W-:Y:S01]  /*6c80*/  FMUL R3, R154.reuse, R129 ;  /* 0x000000819a037220 */ /* 0x040fe20000400000 */
[----:B------:R-:W-:Y:S02]  /*6c90*/  HADD2.F32 R160, -RZ, R165.H1_H1 ;  /* 0x300000a5ffa07230 */ /* 0x000fe40000004100 */
[C---:B------:R-:W-:Y:S01]  /*6ca0*/  FFMA R5, R157.reuse, R9, R5 ;  /* 0x000000099d057223 */ /* 0x040fe20000000005 */
[C---:B------:R-:W-:Y:S01]  /*6cb0*/  FMUL R9, R154.reuse, R127 ;  /* 0x0000007f9a097220 */ /* 0x040fe20000400000 */
[--C-:B------:R-:W-:Y:S02]  /*6cc0*/  HADD2.F32 R161, -RZ, R166.reuse.H0_H0 ;  /* 0x200000a6ffa17230 */ /* 0x100fe40000004100 */
[----:B------:R-:W-:Y:S01]  /*6cd0*/  FFMA R6, R157, R10, R6 ;  /* 0x0000000a9d067223 */ /* 0x000fe20000000006 */
[C---:B------:R-:W-:Y:S01]  /*6ce0*/  FMUL R10, R154.reuse, R136 ;  /* 0x000000889a0a7220 */ /* 0x040fe20000400000 */
[----:B------:R-:W-:Y:S01]  /*6cf0*/  HADD2.F32 R162, -RZ, R166.H1_H1 ;  /* 0x300000a6ffa27230 */ /* 0x000fe20000004100 */
[----:B------:R-:W-:Y:S01]  /*6d00*/  F2FP.F16.F32.PACK_AB R177, R5, R4 ;  /* 0x0000000405b1723e */ /* 0x000fe200000000ff */
[C---:B------:R-:W-:Y:S01]  /*6d10*/  FMUL R4, R154.reuse, R130 ;  /* 0x000000829a047220 */ /* 0x040fe20000400000 */
[C---:B------:R-:W-:Y:S01]  /*6d20*/  FMUL R5, R154.reuse, R131 ;  /* 0x000000839a057220 */ /* 0x040fe20000400000 */
[--C-:B------:R-:W-:Y:S02]  /*6d30*/  HADD2.F32 R163, -RZ, R167.reuse.H0_H0 ;  /* 0x200000a7ffa37230 */ /* 0x100fe40000004100 */
        /* <DEDUP_REMOVED lines=13> */
[C---:B------:R-:W-:Y:S01]  /*6e10*/  FFMA R0, R157.reuse, R156, R0 ;  /* 0x0000009c9d007223 */ /* 0x040fe20000000000 */
[----:B------:R-:W-:Y:S01]  /*6e20*/  FFMA R3, R157, R158, R3 ;  /* 0x0000009e9d037223 */ /* 0x000fe20000000003 */
[----:B------:R-:W-:Y:S01]  /*6e30*/  HADD2.F32 R168, -RZ, R173.H1_H1 ;  /* 0x300000adffa87230 */ /* 0x000fe20000004100 */
[----:B------:R-:W-:Y:S01]  /*6e40*/  F2FP.F16.F32.PACK_AB R179, R9, R8 ;  /* 0x0000000809b3723e */ /* 0x000fe200000000ff */
[C---:B------:R-:W-:Y:S01]  /*6e50*/  FMUL R8, R154.reuse, R134 ;  /* 0x000000869a087220 */ /* 0x040fe20000400000 */
[----:B------:R-:W-:Y:S01]  /*6e60*/  FMUL R9, R154, R135 ;  /* 0x000000879a097220 */ /* 0x000fe20000400000 */
[--C-:B------:R-:W-:Y:S01]  /*6e70*/  HADD2.F32 R169, -RZ, R174.reuse.H0_H0 ;  /* 0x200000aeffa97230 */ /* 0x100fe20000004100 */
[----:B------:R-:W-:Y:S01]  /*6e80*/  F2FP.F16.F32.PACK_AB R200, R3, R0 ;  /* 0x0000000003c8723e */ /* 0x000fe200000000ff */
[C---:B------:R-:W-:Y:S01]  /*6e90*/  FFMA R4, R157.reuse, R159, R4 ;  /* 0x0000009f9d047223 */ /* 0x040fe20000000004 */
[C---:B------:R-:W-:Y:S01]  /*6ea0*/  FFMA R5, R157.reuse, R160, R5 ;  /* 0x000000a09d057223 */ /* 0x040fe20000000005 */
[----:B------:R-:W-:Y:S02]  /*6eb0*/  HADD2.F32 R170, -RZ, R174.H1_H1 ;  /* 0x300000aeffaa7230 */ /* 0x000fe40000004100 */
[C---:B------:R-:W-:Y:S01]  /*6ec0*/  FFMA R6, R157.reuse, R161, R6 ;  /* 0x000000a19d067223 */ /* 0x040fe20000000006 */
[----:B------:R-:W-:Y:S01]  /*6ed0*/  FFMA R7, R157, R162, R7 ;  /* 0x000000a29d077223 */ /* 0x000fe20000000007 */
[--C-:B------:R-:W-:Y:S01]  /*6ee0*/  HADD2.F32 R171, -RZ, R175.reuse.H0_H0 ;  /* 0x200000afffab7230 */ /* 0x100fe20000004100 */
[----:B------:R-:W-:Y:S01]  /*6ef0*/  F2FP.F16.F32.PACK_AB R201, R5, R4 ;  /* 0x0000000405c9723e */ /* 0x000fe200000000ff */
[C---:B------:R-:W-:Y:S01]  /*6f00*/  FFMA R8, R157.reuse, R163, R8 ;  /* 0x000000a39d087223 */ /* 0x040fe20000000008 */
[----:B------:R-:W-:Y:S01]  /*6f10*/  FFMA R9, R157, R164, R9 ;  /* 0x000000a49d097223 */ /* 0x000fe20000000009 */
[----:B------:R-:W-:Y:S01]  /*6f20*/  HADD2.F32 R172, -RZ, R175.H1_H1 ;  /* 0x300000afffac7230 */ /* 0x000fe20000004100 */
[----:B------:R-:W-:Y:S01]  /*6f30*/  F2FP.F16.F32.PACK_AB R202, R7, R6 ;  /* 0x0000000607ca723e */ /* 0x000fe200000000ff */
[C---:B------:R-:W-:Y:S01]  /*6f40*/  FFMA R10, R157.reuse, R165, R10 ;  /* 0x000000a59d0a7223 */ /* 0x040fe2000000000a */
[----:B------:R-:W-:Y:S01]  /*6f50*/  FFMA R11, R157, R166, R11 ;  /* 0x000000a69d0b7223 */ /* 0x000fe2000000000b */
[--C-:B------:R-:W-:Y:S01]  /*6f60*/  HADD2.F32 R173, -RZ, R180.reuse.H0_H0 ;  /* 0x200000b4ffad7230 */ /* 0x100fe20000004100 */
[----:B------:R-:W-:Y:S01]  /*6f70*/  F2FP.F16.F32.PACK_AB R203, R9, R8 ;  /* 0x0000000809cb723e */ /* 0x000fe200000000ff */
[C---:B------:R-:W-:Y:S01]  /*6f80*/  FFMA R12, R157.reuse, R167, R12 ;  /* 0x000000a79d0c7223 */ /* 0x040fe2000000000c */
[C---:B------:R-:W-:Y:S01]  /*6f90*/  FFMA R13, R157.reuse, R168, R13 ;  /* 0x000000a89d0d7223 */ /* 0x040fe2000000000d */
[----:B------:R-:W-:Y:S02]  /*6fa0*/  HADD2.F32 R174, -RZ, R180.H1_H1 ;  /* 0x300000b4ffae7230 */ /* 0x000fe40000004100 */
[C---:B------:R-:W-:Y:S01]  /*6fb0*/  FFMA R14, R157.reuse, R169, R14 ;  /* 0x000000a99d0e7223 */ /* 0x040fe2000000000e */
[C---:B------:R-:W-:Y:S01]  /*6fc0*/  FFMA R15, R157.reuse, R170, R15 ;  /* 0x000000aa9d0f7223 */ /* 0x040fe2000000000f */
[----:B------:R-:W-:Y:S01]  /*6fd0*/  HADD2.F32 R175, -RZ, R181.H0_H0 ;  /* 0x200000b5ffaf7230 */ /* 0x000fe20000004100 */
[----:B------:R-:W-:Y:S01]  /*6fe0*/  ISETP.NE.AND P0, PT, R16, RZ, PT ;  /* 0x000000ff1000720c */ /* 0x000fe20003f05270 */
[C---:B------:R-:W-:Y:S01]  /*6ff0*/  FMUL R16, R154.reuse, R142 ;  /* 0x0000008e9a107220 */ /* 0x040fe20000400000 */
[C---:B------:R-:W-:Y:S01]  /*7000*/  FMUL R0, R154.reuse, R88 ;  /* 0x000000589a007220 */ /* 0x040fe20000400000 */
[----:B------:R-:W-:Y:S01]  /*7010*/  HADD2.F32 R180, -RZ, R183.H1_H1 ;  /* 0x300000b7ffb47230 */ /* 0x000fe20000004100 */
[----:B------:R-:W1:Y:S01]  /*7020*/  LDTM.x32 R120, tmem[UR4+0x80] ;  /* 0x00008004007879ee */ /* 0x000e6200082c0000 */
[----:B------:R-:W-:Y:S01]  /*7030*/  NOP ;  /* 0x0000000000007918 */ /* 0x000fe20000000000 */
[C---:B------:R-:W-:Y:S01]  /*7040*/  FFMA R16, R157.reuse, R171, R16 ;  /* 0x000000ab9d107223 */ /* 0x040fe20000000010 */
[C---:B------:R-:W-:Y:S01]  /*7050*/  FFMA R17, R157.reuse, R172, R17 ;  /* 0x000000ac9d117223 */ /* 0x040fe20000000011 */
[--C-:B------:R-:W-:Y:S02]  /*7060*/  HADD2.F32 R156, -RZ, R184.reuse.H0_H0 ;  /* 0x200000b8ff9c7230 */ /* 0x100fe40000004100 */
[C---:B------:R-:W-:Y:S01]  /*7070*/  FMUL R3, R154.reuse, R89 ;  /* 0x000000599a037220 */ /* 0x040fe20000400000 */
[C---:B------:R-:W-:Y:S01]  /*7080*/  FFMA R18, R157.reuse, R173, R18 ;  /* 0x000000ad9d127223 */ /* 0x040fe20000000012 */
[----:B------:R-:W-:Y:S02]  /*7090*/  HADD2.F32 R158, -RZ, R184.H1_H1 ;  /* 0x300000b8ff9e7230 */ /* 0x000fe40000004100 */
[C---:B------:R-:W-:Y:S01]  /*70a0*/  FFMA R19, R157.reuse, R174, R19 ;  /* 0x000000ae9d137223 */ /* 0x040fe20000000013 */
[----:B------:R-:W-:Y:S01]  /*70b0*/  FFMA R20, R157, R175, R20 ;  /* 0x000000af9d147223 */ /* 0x000fe20000000014 */
[----:B------:R-:W-:Y:S01]  /*70c0*/  HADD2.F32 R159, -RZ, R185.H0_H0 ;  /* 0x200000b9ff9f7230 */ /* 0x000fe20000004100 */
[----:B------:R-:W-:Y:S01]  /*70d0*/  UIADD3 UR5, UPT, UPT, UR5, 0xa8, URZ ;  /* 0x000000a805057890 */ /* 0x000fe2000fffe0ff */
[C---:B------:R-:W-:Y:S01]  /*70e0*/  FMUL R88, R154.reuse, R96 ;  /* 0x000000609a587220 */ /* 0x040fe20000400000 */
[C---:B------:R-:W-:Y:S01]  /*70f0*/  FMUL R89, R154.reuse, R97 ;  /* 0x000000619a597220 */ /* 0x040fe20000400000 */
[----:B------:R-:W-:Y:S01]  /*7100*/  HADD2.F32 R184, -RZ, R187.H0_H0 ;  /* 0x200000bbffb87230 */ /* 0x000fe20000004100 */
[----:B------:R-:W-:Y:S01]  /*7110*/  UPRMT UR5, UR44, 0x654, UR5 ;  /* 0x000006542c057896 */ /* 0x000fe20008000005 */
[C---:B------:R-:W-:Y:S01]  /*7120*/  FMUL R96, R154.reuse, R104 ;  /* 0x000000689a607220 */ /* 0x040fe20000400000 */
[C---:B------:R-:W-:Y:S01]  /*7130*/  FMUL R104, R154.reuse, R112 ;  /* 0x000000709a687220 */ /* 0x040fe20000400000 */
[--C-:B------:R-:W-:Y:S01]  /*7140*/  HADD2.F32 R160, -RZ, R188.reuse.H0_H0 ;  /* 0x200000bcffa07230 */ /* 0x100fe20000004100 */
[----:B------:R-:W-:Y:S01]  /*7150*/  F2FP.F16.F32.PACK_AB R112, R11, R10 ;  /* 0x0000000a0b70723e */ /* 0x000fe200000000ff */
[C---:B------:R-:W-:Y:S01]  /*7160*/  FMUL R97, R154.reuse, R105 ;  /* 0x000000699a617220 */ /* 0x040fe20000400000 */
[C---:B------:R-:W-:Y:S01]  /*7170*/  FMUL R105, R154.reuse, R113 ;  /* 0x000000719a697220 */ /* 0x040fe20000400000 */
[----:B------:R-:W-:Y:S01]  /*7180*/  HADD2.F32 R161, -RZ, R188.H1_H1 ;  /* 0x300000bcffa17230 */ /* 0x000fe20000004100 */
[----:B------:R-:W-:Y:S01]  /*7190*/  F2FP.F16.F32.PACK_AB R113, R13, R12 ;  /* 0x0000000c0d71723e */ /* 0x000fe200000000ff */
[----:B-1----:R-:W-:Y:S01]  /*71a0*/  SYNCS.ARRIVE.TRANS64.RED.A1T0 RZ, [UR5], RZ ;  /* 0x000000ffffff79a7 */ /* 0x002fe20008100405 */
[----:B------:R1:W-:Y:S01]  /*71b0*/  STS.128 [R155+0x200], R176 ;  /* 0x000200b09b007388 */ /* 0x0003e20000000c00 */
[C---:B------:R-:W-:Y:S01]  /*71c0*/  FMUL R11, R154.reuse, R57 ;  /* 0x000000399a0b7220 */ /* 0x040fe20000400000 */
[C---:B------:R-:W-:Y:S01]  /*71d0*/  FMUL R12, R154.reuse, R58 ;  /* 0x0000003a9a0c7220 */ /* 0x040fe20000400000 */
[----:B------:R-:W-:Y:S02]  /*71e0*/  HADD2.F32 R162, -RZ, R189.H0_H0 ;  /* 0x200000bdffa27230 */ /* 0x000fe40000004100 */
        /* <DEDUP_REMOVED lines=20> */
[--C-:B------:R-:W-:Y:S01]  /*7330*/  HADD2.F32 R195, -RZ, R199.reuse.H0_H0 ;  /* 0x200000c7ffc37230 */ /* 0x100fe20000004100 */
[----:B------:R-:W-:Y:S01]  /*7340*/  F2FP.F16.F32.PACK_AB R80, R19, R18 ;  /* 0x000000121350723e */ /* 0x000fe200000000ff */
[----:B------:R-:W-:Y:S02]  /*7350*/  HADD2.F32 R196, -RZ, R199.H1_H1 ;  /* 0x300000c7ffc47230 */ /* 0x000fe40000004100 */
[C---:B------:R-:W-:Y:S01]  /*7360*/  FMUL R18, R154.reuse, R24 ;  /* 0x000000189a127220 */ /* 0x040fe20000400000 */
[----:B------:R-:W-:Y:S02]  /*7370*/  HADD2.F32 R198, -RZ, R204.H1_H1 ;  /* 0x300000ccffc67230 */ /* 0x000fe40000004100 */
[C---:B------:R-:W-:Y:S01]  /*7380*/  FMUL R19, R154.reuse, R25 ;  /* 0x000000199a137220 */ /* 0x040fe20000400000 */
[C---:B------:R-:W-:Y:S01]  /*7390*/  FMUL R6, R154.reuse, R92 ;  /* 0x0000005c9a067220 */ /* 0x040fe20000400000 */
[C---:B------:R-:W-:Y:S01]  /*73a0*/  FMUL R92, R154.reuse, R100 ;  /* 0x000000649a5c7220 */ /* 0x040fe20000400000 */
[C---:B------:R-:W-:Y:S01]  /*73b0*/  FMUL R100, R154.reuse, R108 ;  /* 0x0000006c9a647220 */ /* 0x040fe20000400000 */
[C---:B------:R-:W-:Y:S01]  /*73c0*/  FMUL R108, R154.reuse, R116 ;  /* 0x000000749a6c7220 */ /* 0x040fe20000400000 */
[C---:B------:R-:W-:Y:S01]  /*73d0*/  FMUL R7, R154.reuse, R93 ;  /* 0x0000005d9a077220 */ /* 0x040fe20000400000 */
[----:B------:R-:W4:Y:S01]  /*73e0*/  LDL.LU R116, [R1+0x8] ;  /* 0x0000080001747983 */ /* 0x000f220000300800 */
[C---:B------:R-:W-:Y:S01]  /*73f0*/  FMUL R93, R154.reuse, R101 ;  /* 0x000000659a5d7220 */ /* 0x040fe20000400000 */
[C---:B------:R-:W-:Y:S01]  /*7400*/  FMUL R101, R154.reuse, R109 ;  /* 0x0000006d9a657220 */ /* 0x040fe20000400000 */
[C---:B------:R-:W-:Y:S01]  /*7410*/  FMUL R109, R154.reuse, R117 ;  /* 0x000000759a6d7220 */ /* 0x040fe20000400000 */
[C---:B------:R-:W-:Y:S01]  /*7420*/  FMUL R8, R154.reuse, R94 ;  /* 0x0000005e9a087220 */ /* 0x040fe20000400000 */
[----:B------:R-:W2:Y:S01]  /*7430*/  LDL.LU R117, [R1+0x58] ;  /* 0x0000580001757983 */ /* 0x000ea20000300800 */
[----:B-1----:R-:W-:Y:S02]  /*7440*/  HADD2.F32 R176, -RZ, R181.H1_H1 ;  /* 0x300000b5ffb07230 */ /* 0x002fe40000004100 */
[C---:B------:R-:W-:Y:S01]  /*7450*/  FMUL R94, R154.reuse, R102 ;  /* 0x000000669a5e7220 */ /* 0x040fe20000400000 */
[--C-:B------:R-:W-:Y:S02]  /*7460*/  HADD2.F32 R177, -RZ, R182.reuse.H0_H0 ;  /* 0x200000b6ffb17230 */ /* 0x100fe40000004100 */
[C---:B------:R-:W-:Y:S01]  /*7470*/  FMUL R102, R154.reuse, R110 ;  /* 0x0000006e9a667220 */ /* 0x040fe20000400000 */
[C---:B------:R-:W-:Y:S01]  /*7480*/  FMUL R110, R154.reuse, R118 ;  /* 0x000000769a6e7220 */ /* 0x040fe20000400000 */
[C---:B------:R-:W-:Y:S01]  /*7490*/  FMUL R4, R154.reuse, R90 ;  /* 0x0000005a9a047220 */ /* 0x040fe20000400000 */
[----:B------:R-:W3:Y:S01]  /*74a0*/  LDL.LU R118, [R1+0x24] ;  /* 0x0000240001767983 */ /* 0x000ee20000300800 */
[----:B------:R-:W-:Y:S02]  /*74b0*/  HADD2.F32 R178, -RZ, R182.H1_H1 ;  /* 0x300000b6ffb27230 */ /* 0x000fe40000004100 */
[C---:B------:R-:W-:Y:S01]  /*74c0*/  FMUL R90, R154.reuse, R98 ;  /* 0x000000629a5a7220 */ /* 0x040fe20000400000 */
[----:B------:R-:W-:Y:S02]  /*74d0*/  HADD2.F32 R179, -RZ, R183.H0_H0 ;  /* 0x200000b7ffb37230 */ /* 0x000fe40000004100 */
[C---:B------:R-:W-:Y:S01]  /*74e0*/  FMUL R9, R154.reuse, R95 ;  /* 0x0000005f9a097220 */ /* 0x040fe20000400000 */
[C---:B------:R-:W-:Y:S01]  /*74f0*/  FMUL R95, R154.reuse, R103 ;  /* 0x000000679a5f7220 */ /* 0x040fe20000400000 */
[C---:B------:R-:W-:Y:S01]  /*7500*/  FMUL R98, R154.reuse, R106 ;  /* 0x0000006a9a627220 */ /* 0x040fe20000400000 */
[C---:B------:R-:W-:Y:S01]  /*7510*/  FMUL R103, R154.reuse, R111 ;  /* 0x0000006f9a677220 */ /* 0x040fe20000400000 */
[C---:B------:R-:W-:Y:S01]  /*7520*/  FMUL R106, R154.reuse, R114 ;  /* 0x000000729a6a7220 */ /* 0x040fe20000400000 */
[C---:B------:R-:W-:Y:S01]  /*7530*/  FMUL R111, R154.reuse, R119 ;  /* 0x000000779a6f7220 */ /* 0x040fe20000400000 */
[----:B------:R-:W-:Y:S01]  /*7540*/  F2FP.F16.F32.PACK_AB R114, R15, R14 ;  /* 0x0000000e0f72723e */ /* 0x000fe200000000ff */
[----:B------:R-:W4:Y:S01]  /*7550*/  LDL.LU R119, [R1+0x18] ;  /* 0x0000180001777983 */ /* 0x000f220000300800 */
[----:B------:R-:W-:Y:S02]  /*7560*/  HADD2.F32 R181, -RZ, R185.H1_H1 ;  /* 0x300000b9ffb57230 */ /* 0x000fe40000004100 */
[C---:B------:R-:W-:Y:S01]  /*7570*/  FMUL R14, R154.reuse, R60 ;  /* 0x0000003c9a0e7220 */ /* 0x040fe20000400000 */
[--C-:B------:R-:W-:Y:S02]  /*7580*/  HADD2.F32 R182, -RZ, R186.reuse.H0_H0 ;  /* 0x200000baffb67230 */ /* 0x100fe40000004100 */
[C---:B------:R-:W-:Y:S01]  /*7590*/  FMUL R60, R154.reuse, R68 ;  /* 0x000000449a3c7220 */ /* 0x040fe20000400000 */
[C---:B------:R-:W-:Y:S01]  /*75a0*/  FMUL R68, R154.reuse, R76 ;  /* 0x0000004c9a447220 */ /* 0x040fe20000400000 */
[C---:B------:R-:W-:Y:S01]  /*75b0*/  FMUL R76, R154.reuse, R84 ;  /* 0x000000549a4c7220 */ /* 0x040fe20000400000 */
[C---:B------:R-:W-:Y:S01]  /*75c0*/  FMUL R5, R154.reuse, R91 ;  /* 0x0000005b9a057220 */ /* 0x040fe20000400000 */
[----:B------:R-:W3:Y:S01]  /*75d0*/  LDL.LU R84, [R1] ;  /* 0x0000000001547983 */ /* 0x000ee20000300800 */
        /* <DEDUP_REMOVED lines=8> */
[----:B------:R-:W-:Y:S01]  /*7660*/  F2FP.F16.F32.PACK_AB R115, R17, R16 ;  /* 0x000000101173723e */ /* 0x000fe200000000ff */
        /* <DEDUP_REMOVED lines=8> */
[----:B------:R-:W-:Y:S01]  /*76f0*/  FFMA R21, R157, R176, R21 ;  /* 0x000000b09d157223 */ /* 0x000fe20000000015 */
[----:B------:R-:W3:Y:S01]  /*7700*/  LDL.LU R86, [R1+0x54] ;  /* 0x0000540001567983 */ /* 0x000ee20000300800 */
[--C-:B------:R-:W-:Y:S02]  /*7710*/  HADD2.F32 R189, -RZ, R191.reuse.H0_H0 ;  /* 0x200000bfffbd7230 */ /* 0x100fe40000004100 */
[C---:B------:R-:W-:Y:S01]  /*7720*/  FMUL R17, R154.reuse, R63 ;  /* 0x0000003f9a117220 */ /* 0x040fe20000400000 */
[----:B------:R-:W-:Y:S02]  /*7730*/  HADD2.F32 R190, -RZ, R191.H1_H1 ;  /* 0x300000bfffbe7230 */ /* 0x000fe40000004100 */
[C---:B------:R-:W-:Y:S01]  /*7740*/  FMUL R63, R154.reuse, R71 ;  /* 0x000000479a3f7220 */ /* 0x040fe20000400000 */
[C---:B------:R-:W-:Y:S01]  /*7750*/  FMUL R71, R154.reuse, R79 ;  /* 0x0000004f9a477220 */ /* 0x040fe20000400000 */
[C---:B------:R-:W-:Y:S01]  /*7760*/  FMUL R79, R154.reuse, R87 ;  /* 0x000000579a4f7220 */ /* 0x040fe20000400000 */
[----:B------:R-:W-:Y:S01]  /*7770*/  F2FP.F16.F32.PACK_AB R81, R21, R20 ;  /* 0x000000141551723e */ /* 0x000fe200000000ff */
[----:B------:R-:W3:Y:S01]  /*7780*/  LDL.LU R87, [R1+0x50] ;  /* 0x0000500001577983 */ /* 0x000ee20000300800 */
[----:B------:R-:W-:Y:S02]  /*7790*/  HADD2.F32 R191, -RZ, R197.H0_H0 ;  /* 0x200000c5ffbf7230 */ /* 0x000fe40000004100 */
[C---:B------:R-:W-:Y:S01]  /*77a0*/  FFMA R22, R157.reuse, R177, R22 ;  /* 0x000000b19d167223 */ /* 0x040fe20000000016 */
[----:B------:R-:W-:Y:S02]  /*77b0*/  HADD2.F32 R197, -RZ, R204.H0_H0 ;  /* 0x200000ccffc57230 */ /* 0x000fe40000004100 */
[C---:B------:R-:W-:Y:S01]  /*77c0*/  FFMA R23, R157.reuse, R178, R23 ;  /* 0x000000b29d177223 */ /* 0x040fe20000000017 */
[C---:B------:R-:W-:Y:S01]  /*77d0*/  FFMA R152, R157.reuse, R179, R152 ;  /* 0x000000b39d987223 */ /* 0x040fe20000000098 */
[C---:B------:R-:W-:Y:S01]  /*77e0*/  FFMA R153, R157.reuse, R180, R153 ;  /* 0x000000b49d997223 */ /* 0x040fe20000000099 */
[C---:B------:R-:W-:Y:S01]  /*77f0*/  FFMA R0, R157.reuse, R156, R0 ;  /* 0x0000009c9d007223 */ /* 0x040fe20000000000 */
[----:B------:R-:W-:Y:S01]  /*7800*/  FFMA R3, R157, R158, R3 ;  /* 0x0000009e9d037223 */ /* 0x000fe20000000003 */
[----:B------:R-:W-:Y:S01]  /*7810*/  F2FP.F16.F32.PACK_AB R82, R23, R22 ;  /* 0x000000161752723e */ /* 0x000fe200000000ff */
[C---:B------:R-:W-:Y:S01]  /*7820*/  FMUL R22, R154.reuse, R28 ;  /* 0x0000001c9a167220 */ /* 0x040fe20000400000 */
[----:B------:R-:W-:Y:S01]  /*7830*/  F2FP.F16.F32.PACK_AB R83, R153, R152 ;  /* 0x000000989953723e */ /* 0x000fe200000000ff */
[C---:B------:R-:W-:Y:S01]  /*7840*/  FMUL R28, R154.reuse, R34 ;  /* 0x000000229a1c7220 */ /* 0x040fe20000400000 */
        /* <DEDUP_REMOVED lines=13> */
[----:B------:R-:W-:Y:S02]  /*7920*/  HADD2.F32 R199, -RZ, R205.H0_H0 ;  /* 0x200000cdffc77230 */ /* 0x000fe40000004100 */
[C---:B------:R-:W-:Y:S01]  /*7930*/  FMUL R24, R154.reuse, R30 ;  /* 0x0000001e9a187220 */ /* 0x040fe20000400000 */
[----:B------:R-:W-:Y:S02]  /*7940*/  HADD2.F32 R204, -RZ, R207.H1_H1 ;  /* 0x300000cfffcc7230 */ /* 0x000fe40000004100 */
[C---:B------:R-:W-:Y:S01]  /*7950*/  FMUL R25, R154.reuse, R31 ;  /* 0x0000001f9a197220 */ /* 0x040fe20000400000 */
[--C-:B------:R-:W-:Y:S02]  /*7960*/  HADD2.F32 R165, -RZ, R208.reuse.H0_H0 ;  /* 0x200000d0ffa57230 */ /* 0x100fe40000004100 */
[C---:B------:R-:W-:Y:S01]  /*7970*/  FMUL R30, R154.reuse, R36 ;  /* 0x000000249a1e7220 */ /* 0x040fe20000400000 */
[----:B------:R-:W-:Y:S02]  /*7980*/  HADD2.F32 R166, -RZ, R208.H1_H1 ;  /* 0x300000d0ffa67230 */ /* 0x000fe40000004100 */
[C---:B------:R-:W-:Y:S01]  /*7990*/  FMUL R31, R154.reuse, R37 ;  /* 0x000000259a1f7220 */ /* 0x040fe20000400000 */
[----:B------:R-:W-:Y:S02]  /*79a0*/  HADD2.F32 R167, -RZ, R209.H0_H0 ;  /* 0x200000d1ffa77230 */ /* 0x000fe40000004100 */
[C---:B------:R-:W-:Y:S01]  /*79b0*/  FMUL R36, R154.reuse, R42 ;  /* 0x0000002a9a247220 */ /* 0x040fe20000400000 */
[----:B------:R-:W-:Y:S02]  /*79c0*/  HADD2.F32 R208, -RZ, R211.H0_H0 ;  /* 0x200000d3ffd07230 */ /* 0x000fe40000004100 */
[C---:B------:R-:W-:Y:S01]  /*79d0*/  FMUL R37, R154.reuse, R43 ;  /* 0x0000002b9a257220 */ /* 0x040fe20000400000 */
[--C-:B------:R-:W-:Y:S02]  /*79e0*/  HADD2.F32 R168, -RZ, R212.reuse.H0_H0 ;  /* 0x200000d4ffa87230 */ /* 0x100fe40000004100 */
[C---:B------:R-:W-:Y:S01]  /*79f0*/  FMUL R42, R154.reuse, R48 ;  /* 0x000000309a2a7220 */ /* 0x040fe20000400000 */
[----:B------:R-:W-:Y:S02]  /*7a00*/  HADD2.F32 R169, -RZ, R212.H1_H1 ;  /* 0x300000d4ffa97230 */ /* 0x000fe40000004100 */
        /* <DEDUP_REMOVED lines=9> */
[----:B------:R-:W-:Y:S02]  /*7aa0*/  HADD2.F32 R216, -RZ, R221.H1_H1 ;  /* 0x300000ddffd87230 */ /* 0x000fe40000004100 */
[C---:B------:R-:W-:Y:S01]  /*7ab0*/  FMUL R35, R154.reuse, R41 ;  /* 0x000000299a237220 */ /* 0x040fe20000400000 */
[--C-:B------:R-:W-:Y:S02]  /*7ac0*/  HADD2.F32 R217, -RZ, R222.reuse.H0_H0 ;  /* 0x200000deffd97230 */ /* 0x100fe40000004100 */
[C---:B------:R-:W-:Y:S01]  /*7ad0*/  FMUL R41, R154.reuse, R47 ;  /* 0x0000002f9a297220 */ /* 0x040fe20000400000 */
[----:B------:R-:W-:Y:S02]  /*7ae0*/  HADD2.F32 R218, -RZ, R222.H1_H1 ;  /* 0x300000deffda7230 */ /* 0x000fe40000004100 */
[C---:B------:R-:W-:Y:S01]  /*7af0*/  FMUL R47, R154.reuse, R53 ;  /* 0x000000359a2f7220 */ /* 0x040fe20000400000 */
[--C-:B------:R-:W-:Y:S02]  /*7b00*/  HADD2.F32 R219, -RZ, R223.reuse.H0_H0 ;  /* 0x200000dfffdb7230 */ /* 0x100fe40000004100 */
[C---:B------:R-:W-:Y:S01]  /*7b10*/  FFMA R4, R157.reuse, R159, R4 ;  /* 0x0000009f9d047223 */ /* 0x040fe20000000004 */
        /* <DEDUP_REMOVED lines=10> */
[----:B------:R-:W-:Y:S01]  /*7bc0*/  FFMA R93, R157, R188, R93 ;  /* 0x000000bc9d5d7223 */ /* 0x000fe2000000005d */
[----:B------:R-:W-:Y:S01]  /*7bd0*/  F2FP.F16.F32.PACK_AB R88, R89, R88 ;  /* 0x000000585958723e */ /* 0x000fe200000000ff */
[----:B------:R-:W-:Y:S01]  /*7be0*/  FFMA R94, R157, R189, R94 ;  /* 0x000000bd9d5e7223 */ /* 0x000fe2000000005e */
[----:B------:R-:W-:Y:S01]  /*7bf0*/  F2FP.F16.F32.PACK_AB R89, R91, R90 ;  /* 0x0000005a5b59723e */ /* 0x000fe200000000ff */
[----:B------:R-:W-:Y:S01]  /*7c00*/  FFMA R95, R157, R190, R95 ;  /* 0x000000be9d5f7223 */ /* 0x000fe2000000005f */
[----:B------:R-:W-:Y:S01]  /*7c10*/  F2FP.F16.F32.PACK_AB R90, R93, R92 ;  /* 0x0000005c5d5a723e */ /* 0x000fe200000000ff */
[C---:B------:R-:W-:Y:S01]  /*7c20*/  FFMA R96, R157.reuse, R163, R96 ;  /* 0x000000a39d607223 */ /* 0x040fe20000000060 */
[C---:B------:R-:W-:Y:S01]  /*7c30*/  FFMA R97, R157.reuse, R164, R97 ;  /* 0x000000a49d617223 */ /* 0x040fe20000000061 */
[----:B------:R-:W-:Y:S01]  /*7c40*/  FFMA R98, R157, R191, R98 ;  /* 0x000000bf9d627223 */ /* 0x000fe20000000062 */
[----:B------:R-:W-:Y:S01]  /*7c50*/  F2FP.F16.F32.PACK_AB R91, R95, R94 ;  /* 0x0000005e5f5b723e */ /* 0x000fe200000000ff */
        /* <DEDUP_REMOVED lines=12> */
[----:B------:R-:W-:Y:S01]  /*7d20*/  HADD2.F32 R220, -RZ, R223.H1_H1 ;  /* 0x300000dfffdc7230 */ /* 0x000fe20000004100 */
[----:B------:R-:W-:Y:S01]  /*7d30*/  F2FP.F16.F32.PACK_AB R4, R5, R4 ;  /* 0x000000040504723e */ /* 0x000fe200000000ff */
[----:B------:R-:W-:Y:S01]  /*7d40*/  HADD2.F32 R222, -RZ, R228.H1_H1 ;  /* 0x300000e4ffde7230 */ /* 0x000fe20000004100 */
[----:B------:R-:W-:Y:S01]  /*7d50*/  F2FP.F16.F32.PACK_AB R104, R105, R104 ;  /* 0x000000686968723e */ /* 0x000fe200000000ff */
[--C-:B------:R-:W-:Y:S01]  /*7d60*/  HADD2.F32 R223, -RZ, R229.reuse.H0_H0 ;  /* 0x200000e5ffdf7230 */ /* 0x100fe20000004100 */
[----:B------:R-:W-:Y:S01]  /*7d70*/  UMOV UR4, 0x400 ;  /* 0x0000040000047882 */ /* 0x000fe20000000000 */
[----:B------:R-:W-:Y:S01]  /*7d80*/  HADD2.F32 R224, -RZ, R229.H1_H1 ;  /* 0x300000e5ffe07230 */ /* 0x000fe20000004100 */
[----:B------:R-:W-:Y:S01]  /*7d90*/  UIADD3 UR13, UPT, UPT, UR45, 0x1, URZ ;  /* 0x000000012d0d7890 */ /* 0x000fe2000fffe0ff */
[--C-:B------:R-:W-:Y:S01]  /*7da0*/  HADD2.F32 R225, -RZ, R230.reuse.H0_H0 ;  /* 0x200000e6ffe17230 */ /* 0x100fe20000004100 */
[----:B------:R-:W-:Y:S01]  /*7db0*/  UIADD3 UR12, UPT, UPT, UR46, 0x1, URZ ;  /* 0x000000012e0c7890 */ /* 0x000fe2000fffe0ff */
[----:B------:R-:W-:Y:S01]  /*7dc0*/  HADD2.F32 R226, -RZ, R230.H1_H1 ;  /* 0x300000e6ffe27230 */ /* 0x000fe20000004100 */
[----:B------:R-:W-:Y:S01]  /*7dd0*/  ULEA UR4, UR44, UR4, 0x18 ;  /* 0x000000042c047291 */ /* 0x000fe2000f8ec0ff */
[----:B------:R-:W-:Y:S01]  /*7de0*/  HADD2.F32 R227, -RZ, R231.H0_H0 ;  /* 0x200000e7ffe37230 */ /* 0x000fe20000004100 */
[----:B------:R-:W-:Y:S01]  /*7df0*/  BSSY.RECONVERGENT B0, `(.L_x_95) ;  /* 0x0000171000007945 */ /* 0x000fe20003800200 */
[--C-:B------:R-:W-:Y:S02]  /*7e00*/  HADD2.F32 R173, -RZ, R232.reuse.H0_H0 ;  /* 0x200000e8ffad7230 */ /* 0x100fe40000004100 */
[----:B------:R-:W-:Y:S02]  /*7e10*/  HADD2.F32 R174, -RZ, R232.H1_H1 ;  /* 0x300000e8ffae7230 */ /* 0x000fe40000004100 */
[--C-:B------:R-:W-:Y:S02]  /*7e20*/  HADD2.F32 R175, -RZ, R233.reuse.H0_H0 ;  /* 0x200000e9ffaf7230 */ /* 0x100fe40000004100 */
[----:B------:R-:W-:Y:S02]  /*7e30*/  HADD2.F32 R229, -RZ, R233.H1_H1 ;  /* 0x300000e9ffe57230 */ /* 0x000fe40000004100 */
[----:B------:R-:W-:Y:S02]  /*7e40*/  HADD2.F32 R230, -RZ, R234.H0_H0 ;  /* 0x200000eaffe67230 */ /* 0x000fe40000004100 */
[--C-:B------:R-:W-:Y:S02]  /*7e50*/  HADD2.F32 R232, -RZ, R235.reuse.H0_H0 ;  /* 0x200000ebffe87230 */ /* 0x100fe40000004100 */
[----:B------:R-:W-:Y:S02]  /*7e60*/  HADD2.F32 R233, -RZ, R235.H1_H1 ;  /* 0x300000ebffe97230 */ /* 0x000fe40000004100 */
[--C-:B------:R-:W-:Y:S02]  /*7e70*/  HADD2.F32 R176, -RZ, R236.reuse.H0_H0 ;  /* 0x200000ecffb07230 */ /* 0x100fe40000004100 */
[----:B------:R-:W-:Y:S02]  /*7e80*/  HADD2.F32 R177, -RZ, R236.H1_H1 ;  /* 0x300000ecffb17230 */ /* 0x000fe40000004100 */
[----:B------:R-:W-:Y:S02]  /*7e90*/  HADD2.F32 R178, -RZ, R237.H0_H0 ;  /* 0x200000edffb27230 */ /* 0x000fe40000004100 */
[--C-:B------:R-:W-:Y:S02]  /*7ea0*/  HADD2.F32 R235, -RZ, R238.reuse.H0_H0 ;  /* 0x200000eeffeb7230 */ /* 0x100fe40000004100 */
[----:B------:R-:W-:Y:S02]  /*7eb0*/  HADD2.F32 R236, -RZ, R238.H1_H1 ;  /* 0x300000eeffec7230 */ /* 0x000fe40000004100 */
[----:B------:R-:W-:Y:S02]  /*7ec0*/  HADD2.F32 R238, -RZ, R239.H1_H1 ;  /* 0x300000efffee7230 */ /* 0x000fe40000004100 */
[--C-:B------:R-:W-:Y:S02]  /*7ed0*/  HADD2.F32 R179, -RZ, R244.reuse.H0_H0 ;  /* 0x200000f4ffb37230 */ /* 0x100fe40000004100 */
[----:B------:R-:W-:Y:S02]  /*7ee0*/  HADD2.F32 R180, -RZ, R244.H1_H1 ;  /* 0x300000f4ffb47230 */ /* 0x000fe40000004100 */
[----:B------:R-:W-:Y:S02]  /*7ef0*/  HADD2.F32 R240, -RZ, R245.H1_H1 ;  /* 0x300000f5fff07230 */ /* 0x000fe40000004100 */
[--C-:B------:R-:W-:Y:S02]  /*7f00*/  HADD2.F32 R241, -RZ, R246.reuse.H0_H0 ;  /* 0x200000f6fff17230 */ /* 0x100fe40000004100 */
[----:B------:R-:W-:Y:S02]  /*7f10*/  HADD2.F32 R242, -RZ, R246.H1_H1 ;  /* 0x300000f6fff27230 */ /* 0x000fe40000004100 */
[--C-:B------:R-:W-:Y:S02]  /*7f20*/  HADD2.F32 R243, -RZ, R247.reuse.H0_H0 ;  /* 0x200000f7fff37230 */ /* 0x100fe40000004100 */
[----:B------:R-:W-:Y:S02]  /*7f30*/  HADD2.F32 R244, -RZ, R247.H1_H1 ;  /* 0x300000f7fff47230 */ /* 0x000fe40000004100 */
[--C-:B------:R-:W-:Y:S02]  /*7f40*/  HADD2.F32 R152, -RZ, R248.reuse.H0_H0 ;  /* 0x200000f8ff987230 */ /* 0x100fe40000004100 */
[----:B------:R-:W-:Y:S02]  /*7f50*/  HADD2.F32 R153, -RZ, R248.H1_H1 ;  /* 0x300000f8ff997230 */ /* 0x000fe40000004100 */
[----:B------:R-:W-:Y:S02]  /*7f60*/  HADD2.F32 R246, -RZ, R249.H1_H1 ;  /* 0x300000f9fff67230 */ /* 0x000fe40000004100 */
[--C-:B------:R-:W-:Y:S02]  /*7f70*/  HADD2.F32 R247, -RZ, R250.reuse.H0_H0 ;  /* 0x200000fafff77230 */ /* 0x100fe40000004100 */
[----:B------:R-:W-:Y:S02]  /*7f80*/  HADD2.F32 R248, -RZ, R250.H1_H1 ;  /* 0x300000fafff87230 */ /* 0x000fe40000004100 */
[----:B------:R-:W-:Y:S01]  /*7f90*/  HADD2.F32 R250, -RZ, R251.H1_H1 ;  /* 0x300000fbfffa7230 */ /* 0x000fe20000004100 */
[----:B--2---:R1:W-:Y:S01]  /*7fa0*/  STS.128 [R117+0x10], R200 ;  /* 0x000010c875007388 */ /* 0x0043e20000000c00 */
[C---:B------:R-:W-:Y:S01]  /*7fb0*/  FMUL R5, R154.reuse, R123 ;  /* 0x0000007b9a057220 */ /* 0x040fe20000400000 */
[----:B------:R-:W-:Y:S02]  /*7fc0*/  HADD2.F32 R159, -RZ, R252.H0_H0 ;  /* 0x200000fcff9f7230 */ /* 0x000fe40000004100 */
[--C-:B----4-:R-:W-:Y:S02]  /*7fd0*/  HADD2.F32 R54, -RZ, R119.reuse.H0_H0 ;  /* 0x20000077ff367230 */ /* 0x110fe40000004100 */
[----:B------:R-:W-:Y:S01]  /*7fe0*/  HADD2.F32 R55, -RZ, R119.H1_H1 ;  /* 0x30000077ff377230 */ /* 0x000fe20000004100 */
[----:B------:R-:W-:Y:S02]  /*7ff0*/  F2FP.F16.F32.PACK_AB R119, R7, R6 ;  /* 0x000000060777723e */ /* 0x000fe400000000ff */
[----:B------:R-:W-:Y:S01]  /*8000*/  MOV R7, R4 ;  /* 0x0000000400077202 */ /* 0x000fe20000000f00 */
[C---:B------:R-:W-:Y:S01]  /*8010*/  FMUL R4, R154.reuse, R122 ;  /* 0x0000007a9a047220 */ /* 0x040fe20000400000 */
[--C-:B---3--:R-:W-:Y:S02]  /*8020*/  HADD2.F32 R156, -RZ, R84.reuse.H0_H0 ;  /* 0x20000054ff9c7230 */ /* 0x108fe40000004100 */
[----:B------:R-:W-:Y:S02]  /*8030*/  HADD2.F32 R158, -RZ, R84.H1_H1 ;  /* 0x30000054ff9e7230 */ /* 0x000fe40000004100 */
[----:B------:R-:W-:Y:S02]  /*8040*/  HADD2.F32 R84, -RZ, R116.H1_H1 ;  /* 0x30000074ff547230 */ /* 0x000fe40000004100 */
[----:B-1----:R-:W-:Y:S02]  /*8050*/  HADD2.F32 R200, -RZ, R205.H1_H1 ;  /* 0x300000cdffc87230 */ /* 0x002fe40000004100 */
[--C-:B------:R-:W-:Y:S02]  /*8060*/  HADD2.F32 R201, -RZ, R206.reuse.H0_H0 ;  /* 0x200000ceffc97230 */ /* 0x100fe40000004100 */
[----:B------:R-:W-:Y:S02]  /*8070*/  HADD2.F32 R202, -RZ, R206.H1_H1 ;  /* 0x300000ceffca7230 */ /* 0x000fe40000004100 */
[C---:B------:R-:W-:Y:S01]  /*8080*/  FFMA R107, R157.reuse, R200, R107 ;  /* 0x000000c89d6b7223 */ /* 0x040fe2000000006b */
[----:B------:R-:W-:Y:S02]  /*8090*/  HADD2.F32 R203, -RZ, R207.H0_H0 ;  /* 0x200000cfffcb7230 */ /* 0x000fe40000004100 */
[C---:B------:R-:W-:Y:S01]  /*80a0*/  FFMA R108, R157.reuse, R201, R108 ;  /* 0x000000c99d6c7223 */ /* 0x040fe2000000006c */
[----:B------:R-:W-:Y:S02]  /*80b0*/  HADD2.F32 R205, -RZ, R209.H1_H1 ;  /* 0x300000d1ffcd7230 */ /* 0x000fe40000004100 */
[----:B------:R-:W-:Y:S01]  /*80c0*/  FFMA R109, R157, R202, R109 ;  /* 0x000000ca9d6d7223 */ /* 0x000fe2000000006d */
[----:B------:R-:W-:Y:S01]  /*80d0*/  F2FP.F16.F32.PACK_AB R105, R107, R106 ;  /* 0x0000006a6b69723e */ /* 0x000fe200000000ff */
[C---:B------:R-:W-:Y:S01]  /*80e0*/  FFMA R110, R157.reuse, R203, R110 ;  /* 0x000000cb9d6e7223 */ /* 0x040fe2000000006e */
[----:B------:R-:W-:Y:S01]  /*80f0*/  FFMA R111, R157, R204, R111 ;  /* 0x000000cc9d6f7223 */ /* 0x000fe2000000006f */
[----:B------:R1:W-:Y:S01]  /*8100*/  STS.128 [R86+0x20], R112 ;  /* 0x0000207056007388 */ /* 0x0003e20000000c00 */
[----:B------:R-:W-:Y:S01]  /*8110*/  F2FP.F16.F32.PACK_AB R106, R109, R108 ;  /* 0x0000006c6d6a723e */ /* 0x000fe200000000ff */
[C---:B------:R-:W-:Y:S01]  /*8120*/  FFMA R10, R157.reuse, R165, R10 ;  /* 0x000000a59d0a7223 */ /* 0x040fe2000000000a */
[----:B------:R-:W-:Y:S01]  /*8130*/  FFMA R11, R157, R166, R11 ;  /* 0x000000a69d0b7223 */ /* 0x000fe2000000000b */
[----:B------:R-:W-:Y:S01]  /*8140*/  F2FP.F16.F32.PACK_AB R107, R111, R110 ;  /* 0x0000006e6f6b723e */ /* 0x000fe200000000ff */
[C---:B------:R-:W-:Y:S01]  /*8150*/  FFMA R12, R157.reuse, R167, R12 ;  /* 0x000000a79d0c7223 */ /* 0x040fe2000000000c */
[C---:B------:R-:W-:Y:S01]  /*8160*/  FFMA R13, R157.reuse, R205, R13 ;  /* 0x000000cd9d0d7223 */ /* 0x040fe2000000000d */
[----:B------:R-:W-:Y:S01]  /*8170*/  MOV R6, R86 ;  /* 0x0000005600067202 */ /* 0x000fe20000000f00 */
[----:B------:R2:W-:Y:S01]  /*8180*/  STS.128 [R87+0x30], R80 ;  /* 0x0000305057007388 */ /* 0x0005e20000000c00 */
[----:B------:R-:W-:Y:S01]  /*8190*/  MOV R122, R87 ;  /* 0x00000057007a7202 */ /* 0x000fe20000000f00 */
[--C-:B------:R-:W-:Y:S01]  /*81a0*/  HADD2.F32 R206, -RZ, R210.reuse.H0_H0 ;  /* 0x200000d2ffce7230 */ /* 0x100fe20000004100 */
[----:B------:R-:W-:Y:S01]  /*81b0*/  MOV R123, R6 ;  /* 0x00000006007b7202 */ /* 0x000fe20000000f00 */
[C---:B------:R-:W-:Y:S01]  /*81c0*/  FMUL R6, R154.reuse, R124 ;  /* 0x0000007c9a067220 */ /* 0x040fe20000400000 */
[----:B------:R-:W-:Y:S02]  /*81d0*/  HADD2.F32 R207, -RZ, R210.H1_H1 ;  /* 0x300000d2ffcf7230 */ /* 0x000fe40000004100 */
[C---:B------:R-:W-:Y:S01]  /*81e0*/  FFMA R14, R157.reuse, R206, R14 ;  /* 0x000000ce9d0e7223 */ /* 0x040fe2000000000e */
[----:B------:R-:W-:Y:S02]  /*81f0*/  HADD2.F32 R209, -RZ, R211.H1_H1 ;  /* 0x300000d3ffd17230 */ /* 0x000fe40000004100 */
[C---:B------:R-:W-:Y:S01]  /*8200*/  FFMA R15, R157.reuse, R207, R15 ;  /* 0x000000cf9d0f7223 */ /* 0x040fe2000000000f */
[C---:B------:R-:W-:Y:S01]  /*8210*/  FFMA R16, R157.reuse, R208, R16 ;  /* 0x000000d09d107223 */ /* 0x040fe20000000010 */
[----:B------:R-:W-:Y:S02]  /*8220*/  HADD2.F32 R210, -RZ, R213.H1_H1 ;  /* 0x300000d5ffd27230 */ /* 0x000fe40000004100 */
[C---:B------:R-:W-:Y:S01]  /*8230*/  FFMA R17, R157.reuse, R209, R17 ;  /* 0x000000d19d117223 */ /* 0x040fe20000000011 */
[C---:B------:R-:W-:Y:S01]  /*8240*/  FFMA R56, R157.reuse, R168, R56 ;  /* 0x000000a89d387223 */ /* 0x040fe20000000038 */
[C---:B------:R-:W-:Y:S01]  /*8250*/  FFMA R57, R157.reuse, R169, R57 ;  /* 0x000000a99d397223 */ /* 0x040fe20000000039 */
[C---:B------:R-:W-:Y:S01]  /*8260*/  FFMA R58, R157.reuse, R170, R58 ;  /* 0x000000aa9d3a7223 */ /* 0x040fe2000000003a */
[----:B------:R-:W-:Y:S01]  /*8270*/  FFMA R59, R157, R210, R59 ;  /* 0x000000d29d3b7223 */ /* 0x000fe2000000003b */
[----:B------:R-:W-:Y:S02]  /*8280*/  HADD2.F32 R211, -RZ, R214.H0_H0 ;  /* 0x200000d6ffd37230 */ /* 0x000fe40000004100 */
[----:B------:R-:W-:Y:S01]  /*8290*/  F2FP.F16.F32.PACK_AB R56, R57, R56 ;  /* 0x000000383938723e */ /* 0x000fe200000000ff */
[--C-:B------:R-:W-:Y:S01]  /*82a0*/  HADD2.F32 R213, -RZ, R215.reuse.H0_H0 ;  /* 0x200000d7ffd57230 */ /* 0x100fe20000004100 */
[----:B------:R-:W-:Y:S01]  /*82b0*/  F2FP.F16.F32.PACK_AB R57, R59, R58 ;  /* 0x0000003a3b39723e */ /* 0x000fe200000000ff */
[----:B-1----:R-:W3:Y:S01]  /*82c0*/  LDL.LU R115, [R1+0xc] ;  /* 0x00000c0001737983 */ /* 0x002ee20000300800 */
[----:B------:R-:W-:Y:S01]  /*82d0*/  F2FP.F16.F32.PACK_AB R112, R3, R0 ;  /* 0x000000000370723e */ /* 0x000fe200000000ff */
[C---:B------:R-:W-:Y:S01]  /*82e0*/  FFMA R60, R157.reuse, R211, R60 ;  /* 0x000000d39d3c7223 */ /* 0x040fe2000000003c */
[C---:B------:R-:W-:Y:S01]  /*82f0*/  FFMA R61, R157.reuse, R212, R61 ;  /* 0x000000d49d3d7223 */ /* 0x040fe2000000003d */
[----:B------:R-:W4:Y:S01]  /*8300*/  LDL.LU R113, [R1+0x10] ;  /* 0x0000100001717983 */ /* 0x000f220000300800 */
[----:B------:R-:W-:Y:S01]  /*8310*/  FFMA R62, R157, R213, R62 ;  /* 0x000000d59d3e7223 */ /* 0x000fe2000000003e */
[----:B------:R-:W-:Y:S02]  /*8320*/  HADD2.F32 R214, -RZ, R215.H1_H1 ;  /* 0x300000d7ffd67230 */ /* 0x000fe40000004100 */
[----:B------:R-:W4:Y:S01]  /*8330*/  LDL.LU R114, [R1+0x14] ;  /* 0x0000140001727983 */ /* 0x000f220000300800 */
[--C-:B--2---:R-:W-:Y:S01]  /*8340*/  HADD2.F32 R83, -RZ, R2.reuse.H0_H0 ;  /* 0x20000002ff537230 */ /* 0x104fe20000004100 */
[----:B------:R-:W-:Y:S01]  /*8350*/  F2FP.F16.F32.PACK_AB R58, R61, R60 ;  /* 0x0000003c3d3a723e */ /* 0x000fe200000000ff */
[----:B------:R-:W-:Y:S01]  /*8360*/  HADD2.F32 R82, -RZ, R2.H1_H1 ;  /* 0x30000002ff527230 */ /* 0x000fe20000004100 */
[----:B------:R-:W2:Y:S01]  /*8370*/  LDL.LU R52, [R1+0x28] ;  /* 0x0000280001347983 */ /* 0x000ea20000300800 */
[C---:B------:R-:W-:Y:S01]  /*8380*/  FFMA R63, R157.reuse, R214, R63 ;  /* 0x000000d69d3f7223 */ /* 0x040fe2000000003f */
[C---:B------:R-:W-:Y:S01]  /*8390*/  FFMA R64, R157.reuse, R171, R64 ;  /* 0x000000ab9d407223 */ /* 0x040fe20000000040 */
[----:B------:R-:W-:Y:S01]  /*83a0*/  FFMA R65, R157, R172, R65 ;  /* 0x000000ac9d417223 */ /* 0x000fe20000000041 */
[----:B------:R-:W2:Y:S01]  /*83b0*/  LDL.LU R51, [R1+0x2c] ;  /* 0x00002c0001337983 */ /* 0x000ea20000300800 */
[----:B------:R-:W-:Y:S01]  /*83c0*/  HADD2.F32 R215, -RZ, R221.H0_H0 ;  /* 0x200000ddffd77230 */ /* 0x000fe20000004100 */
[----:B------:R-:W-:Y:S01]  /*83d0*/  F2FP.F16.F32.PACK_AB R59, R63, R62 ;  /* 0x0000003e3f3b723e */ /* 0x000fe200000000ff */
[----:B------:R-:W-:Y:S01]  /*83e0*/  HADD2.F32 R221, -RZ, R228.H0_H0 ;  /* 0x200000e4ffdd7230 */ /* 0x000fe20000004100 */
[----:B------:R-:W2:Y:S01]  /*83f0*/  LDL.LU R50, [R1+0x30] ;  /* 0x0000300001327983 */ /* 0x000ea20000300800 */
[----:B------:R-:W-:Y:S01]  /*8400*/  F2FP.F16.F32.PACK_AB R64, R65, R64 ;  /* 0x000000404140723e */ /* 0x000fe200000000ff */
[C---:B------:R-:W-:Y:S01]  /*8410*/  FFMA R66, R157.reuse, R215, R66 ;  /* 0x000000d79d427223 */ /* 0x040fe20000000042 */
[C---:B------:R-:W-:Y:S01]  /*8420*/  FFMA R67, R157.reuse, R216, R67 ;  /* 0x000000d89d437223 */ /* 0x040fe20000000043 */
[----:B------:R-:W2:Y:S01]  /*8430*/  LDL.LU R3, [R1+0x34] ;  /* 0x0000340001037983 */ /* 0x000ea20000300800 */
[C---:B------:R-:W-:Y:S01]  /*8440*/  FFMA R68, R157.reuse, R217, R68 ;  /* 0x000000d99d447223 */ /* 0x040fe20000000044 */
[C---:B------:R-:W-:Y:S01]  /*8450*/  FFMA R69, R157.reuse, R218, R69 ;  /* 0x000000da9d457223 */ /* 0x040fe20000000045 */
[----:B------:R-:W-:Y:S01]  /*8460*/  FFMA R70, R157, R219, R70 ;  /* 0x000000db9d467223 */ /* 0x000fe20000000046 */
[----:B------:R-:W2:Y:S01]  /*8470*/  LDL.LU R2, [R1+0x38] ;  /* 0x0000380001027983 */ /* 0x000ea20000300800 */
[----:B------:R-:W-:Y:S01]  /*8480*/  F2FP.F16.F32.PACK_AB R65, R67, R66 ;  /* 0x000000424341723e */ /* 0x000fe200000000ff */
[----:B------:R-:W-:Y:S01]  /*8490*/  FFMA R71, R157, R220, R71 ;  /* 0x000000dc9d477223 */ /* 0x000fe20000000047 */
[----:B------:R-:W-:Y:S01]  /*84a0*/  F2FP.F16.F32.PACK_AB R66, R69, R68 ;  /* 0x000000444542723e */ /* 0x000fe200000000ff */
[----:B------:R-:W2:Y:S01]  /*84b0*/  LDL.LU R0, [R1+0x3c] ;  /* 0x00003c0001007983 */ /* 0x000ea20000300800 */
[C---:B------:R-:W-:Y:S01]  /*84c0*/  FFMA R72, R157.reuse, R221, R72 ;  /* 0x000000dd9d487223 */ /* 0x040fe20000000048 */
[----:B------:R-:W-:Y:S01]  /*84d0*/  FFMA R73, R157, R222, R73 ;  /* 0x000000de9d497223 */ /* 0x000fe20000000049 */
[----:B------:R-:W-:Y:S01]  /*84e0*/  F2FP.F16.F32.PACK_AB R67, R71, R70 ;  /* 0x000000464743723e */ /* 0x000fe200000000ff */
[C---:B------:R-:W-:Y:S01]  /*84f0*/  FFMA R74, R157.reuse, R223, R74 ;  /* 0x000000df9d4a7223 */ /* 0x040fe2000000004a */
[----:B------:R-:W-:Y:S02]  /*8500*/  HADD2.F32 R228, -RZ, R231.H1_H1 ;  /* 0x300000e7ffe47230 */ /* 0x000fe40000004100 */
[C---:B------:R-:W-:Y:S01]  /*8510*/  FFMA R75, R157.reuse, R224, R75 ;  /* 0x000000e09d4b7223 */ /* 0x040fe2000000004b */
[C---:B------:R-:W-:Y:S01]  /*8520*/  FFMA R76, R157.reuse, R225, R76 ;  /* 0x000000e19d4c7223 */ /* 0x040fe2000000004c */
[C---:B------:R-:W-:Y:S01]  /*8530*/  FFMA R77, R157.reuse, R226, R77 ;  /* 0x000000e29d4d7223 */ /* 0x040fe2000000004d */
[C---:B------:R-:W-:Y:S01]  /*8540*/  FFMA R78, R157.reuse, R227, R78 ;  /* 0x000000e39d4e7223 */ /* 0x040fe2000000004e */
[C---:B------:R-:W-:Y:S01]  /*8550*/  FFMA R79, R157.reuse, R228, R79 ;  /* 0x000000e49d4f7223 */ /* 0x040fe2000000004f */
[C---:B------:R-:W-:Y:S01]  /*8560*/  FFMA R18, R157.reuse, R173, R18 ;  /* 0x000000ad9d127223 */ /* 0x040fe20000000012 */
[----:B------:R-:W-:Y:S02]  /*8570*/  HADD2.F32 R231, -RZ, R234.H1_H1 ;  /* 0x300000eaffe77230 */ /* 0x000fe40000004100 */
[C---:B------:R-:W-:Y:S01]  /*8580*/  FFMA R19, R157.reuse, R174, R19 ;  /* 0x000000ae9d137223 */ /* 0x040fe20000000013 */
[--C-:B------:R-:W-:Y:S02]  /*8590*/  HADD2.F32 R81, -RZ, R118.reuse.H0_H0 ;  /* 0x20000076ff517230 */ /* 0x100fe40000004100 */
[----:B------:R-:W-:Y:S01]  /*85a0*/  FFMA R20, R157, R175, R20 ;  /* 0x000000af9d147223 */ /* 0x000fe20000000014 */
[----:B------:R-:W-:Y:S01]  /*85b0*/  HADD2.F32 R80, -RZ, R118.H1_H1 ;  /* 0x30000076ff507230 */ /* 0x000fe20000004100 */
[----:B------:R-:W-:Y:S01]  /*85c0*/  F2FP.F16.F32.PACK_AB R118, R9, R8 ;  /* 0x000000080976723e */ /* 0x000fe200000000ff */
[C---:B------:R-:W-:Y:S01]  /*85d0*/  FFMA R21, R157.reuse, R229, R21 ;  /* 0x000000e59d157223 */ /* 0x040fe20000000015 */
[----:B------:R-:W-:Y:S01]  /*85e0*/  MOV R9, R117 ;  /* 0x0000007500097202 */ /* 0x000fe20000000f00 */
[C---:B------:R-:W-:Y:S01]  /*85f0*/  FFMA R22, R157.reuse, R230, R22 ;  /* 0x000000e69d167223 */ /* 0x040fe20000000016 */
[C---:B------:R-:W-:Y:S01]  /*8600*/  FFMA R23, R157.reuse, R231, R23 ;  /* 0x000000e79d177223 */ /* 0x040fe20000000017 */
[C---:B------:R-:W-:Y:S01]  /*8610*/  FFMA R24, R157.reuse, R232, R24 ;  /* 0x000000e89d187223 */ /* 0x040fe20000000018 */
[----:B------:R-:W-:Y:S01]  /*8620*/  MOV R124, R9 ;  /* 0x00000009007c7202 */ /* 0x000fe20000000f00 */
[----:B------:R-:W-:Y:S02]  /*8630*/  HADD2.F32 R234, -RZ, R237.H1_H1 ;  /* 0x300000edffea7230 */ /* 0x000fe40000004100 */
[C---:B------:R-:W-:Y:S01]  /*8640*/  FFMA R25, R157.reuse, R233, R25 ;  /* 0x000000e99d197223 */ /* 0x040fe20000000019 */
[C---:B------:R-:W-:Y:S01]  /*8650*/  FMUL R9, R154.reuse, R127 ;  /* 0x0000007f9a097220 */ /* 0x040fe20000400000 */
[C---:B------:R-:W-:Y:S01]  /*8660*/  FFMA R26, R157.reuse, R176, R26 ;  /* 0x000000b09d1a7223 */ /* 0x040fe2000000001a */
[C---:B------:R-:W-:Y:S01]  /*8670*/  FFMA R27, R157.reuse, R177, R27 ;  /* 0x000000b19d1b7223 */ /* 0x040fe2000000001b */
[----:B------:R-:W-:Y:S02]  /*8680*/  HADD2.F32 R237, -RZ, R239.H0_H0 ;  /* 0x200000efffed7230 */ /* 0x000fe40000004100 */
[C---:B------:R-:W-:Y:S01]  /*8690*/  FFMA R28, R157.reuse, R178, R28 ;  /* 0x000000b29d1c7223 */ /* 0x040fe2000000001c */
[C---:B------:R-:W-:Y:S01]  /*86a0*/  FFMA R29, R157.reuse, R234, R29 ;  /* 0x000000ea9d1d7223 */ /* 0x040fe2000000001d */
[C---:B------:R-:W-:Y:S01]  /*86b0*/  FFMA R30, R157.reuse, R235, R30 ;  /* 0x000000eb9d1e7223 */ /* 0x040fe2000000001e */
[C---:B------:R-:W-:Y:S01]  /*86c0*/  FFMA R31, R157.reuse, R236, R31 ;  /* 0x000000ec9d1f7223 */ /* 0x040fe2000000001f */
[----:B------:R-:W-:Y:S02]  /*86d0*/  HADD2.F32 R239, -RZ, R245.H0_H0 ;  /* 0x200000f5ffef7230 */ /* 0x000fe40000004100 */
        /* <DEDUP_REMOVED lines=15> */
[--C-:B------:R-:W-:Y:S02]  /*87d0*/  HADD2.F32 R184, -RZ, R85.reuse.H0_H0 ;  /* 0x20000055ffb87230 */ /* 0x100fe40000004100 */
[C---:B------:R-:W-:Y:S01]  /*87e0*/  FFMA R45, R157.reuse, R246, R45 ;  /* 0x000000f69d2d7223 */ /* 0x040fe2000000002d */
[----:B------:R-:W-:Y:S02]  /*87f0*/  HADD2.F32 R185, -RZ, R85.H1_H1 ;  /* 0x30000055ffb97230 */ /* 0x000fe40000004100 */
[C---:B------:R-:W-:Y:S01]  /*8800*/  FFMA R46, R157.reuse, R247, R46 ;  /* 0x000000f79d2e7223 */ /* 0x040fe2000000002e */
[----:B------:R-:W-:Y:S02]  /*8810*/  HADD2.F32 R251, -RZ, R252.H1_H1 ;  /* 0x300000fcfffb7230 */ /* 0x000fe40000004100 */
[C---:B------:R-:W-:Y:S01]  /*8820*/  FFMA R47, R157.reuse, R248, R47 ;  /* 0x000000f89d2f7223 */ /* 0x040fe2000000002f */
[----:B------:R-:W-:Y:S02]  /*8830*/  HADD2.F32 R252, -RZ, R116.H0_H0 ;  /* 0x20000074fffc7230 */ /* 0x000fe40000004100 */
[C---:B------:R-:W-:Y:S01]  /*8840*/  FFMA R48, R157.reuse, R249, R48 ;  /* 0x000000f99d307223 */ /* 0x040fe20000000030 */
[----:B------:R-:W-:Y:S01]  /*8850*/  FFMA R49, R157, R250, R49 ;  /* 0x000000fa9d317223 */ /* 0x000fe20000000031 */
[C---:B------:R-:W-:Y:S01]  /*8860*/  FMUL R87, R154.reuse, R141 ;  /* 0x0000008d9a577220 */ /* 0x040fe20000400000 */
[C---:B------:R-:W-:Y:S01]  /*8870*/  FMUL R8, R154.reuse, R126 ;  /* 0x0000007e9a087220 */ /* 0x040fe20000400000 */
[----:B------:R-:W-:Y:S02]  /*8880*/  F2FP.F16.F32.PACK_AB R72, R73, R72 ;  /* 0x000000484948723e */ /* 0x000fe400000000ff */
[----:B------:R-:W-:Y:S02]  /*8890*/  F2FP.F16.F32.PACK_AB R73, R75, R74 ;  /* 0x0000004a4b49723e */ /* 0x000fe400000000ff */
[----:B------:R-:W-:Y:S02]  /*88a0*/  F2FP.F16.F32.PACK_AB R74, R77, R76 ;  /* 0x0000004c4d4a723e */ /* 0x000fe400000000ff */
[----:B------:R-:W-:Y:S01]  /*88b0*/  F2FP.F16.F32.PACK_AB R75, R79, R78 ;  /* 0x0000004e4f4b723e */ /* 0x000fe200000000ff */
[--C-:B---3--:R-:W-:Y:S02]  /*88c0*/  HADD2.F32 R116, -RZ, R115.reuse.H0_H0 ;  /* 0x20000073ff747230 */ /* 0x108fe40000004100 */
[----:B------:R-:W-:Y:S02]  /*88d0*/  HADD2.F32 R115, -RZ, R115.H1_H1 ;  /* 0x30000073ff737230 */ /* 0x000fe40000004100 */
[--C-:B----4-:R-:W-:Y:S01]  /*88e0*/  HADD2.F32 R181, -RZ, R113.reuse.H0_H0 ;  /* 0x20000071ffb57230 */ /* 0x110fe20000004100 */
[----:B------:R-:W-:Y:S01]  /*88f0*/  MOV R141, R116 ;  /* 0x00000074008d7202 */ /* 0x000fe20000000f00 */
[----:B------:R-:W-:Y:S02]  /*8900*/  HADD2.F32 R182, -RZ, R113.H1_H1 ;  /* 0x30000071ffb67230 */ /* 0x000fe40000004100 */
[C---:B------:R-:W-:Y:S01]  /*8910*/  FMUL R116, R154.reuse, R146 ;  /* 0x000000929a747220 */ /* 0x040fe20000400000 */
[--C-:B------:R-:W-:Y:S01]  /*8920*/  HADD2.F32 R183, -RZ, R114.reuse.H0_H0 ;  /* 0x20000072ffb77230 */ /* 0x100fe20000004100 */
[----:B------:R-:W-:Y:S01]  /*8930*/  MOV R146, R119 ;  /* 0x0000007700927202 */ /* 0x000fe20000000f00 */
[----:B------:R-:W-:Y:S02]  /*8940*/  HADD2.F32 R53, -RZ, R114.H1_H1 ;  /* 0x30000072ff357230 */ /* 0x000fe40000004100 */
[C---:B------:R-:W-:Y:S01]  /*8950*/  FMUL R119, R154.reuse, R149 ;  /* 0x000000959a777220 */ /* 0x040fe20000400000 */
[--C-:B--2---:R-:W-:Y:S02]  /*8960*/  HADD2.F32 R114, -RZ, R52.reuse.H1_H1 ;  /* 0x30000034ff727230 */ /* 0x104fe40000004100 */
[----:B------:R-:W-:Y:S02]  /*8970*/  HADD2.F32 R113, -RZ, R52.H0_H0 ;  /* 0x20000034ff717230 */ /* 0x000fe40000004100 */
[--C-:B------:R-:W-:Y:S02]  /*8980*/  HADD2.F32 R86, -RZ, R51.reuse.H0_H0 ;  /* 0x20000033ff567230 */ /* 0x100fe40000004100 */
[----:B------:R-:W-:Y:S02]  /*8990*/  HADD2.F32 R52, -RZ, R51.H1_H1 ;  /* 0x30000033ff347230 */ /* 0x000fe40000004100 */
[--C-:B------:R-:W-:Y:S02]  /*89a0*/  HADD2.F32 R160, -RZ, R50.reuse.H0_H0 ;  /* 0x20000032ffa07230 */ /* 0x100fe40000004100 */
[----:B------:R-:W-:Y:S02]  /*89b0*/  HADD2.F32 R161, -RZ, R50.H1_H1 ;  /* 0x30000032ffa17230 */ /* 0x000fe40000004100 */
[--C-:B------:R-:W-:Y:S02]  /*89c0*/  HADD2.F32 R51, -RZ, R3.reuse.H1_H1 ;  /* 0x30000003ff337230 */ /* 0x100fe40000004100 */
[----:B------:R-:W-:Y:S02]  /*89d0*/  HADD2.F32 R162, -RZ, R3.H0_H0 ;  /* 0x20000003ffa27230 */ /* 0x000fe40000004100 */
[C---:B------:R-:W-:Y:S01]  /*89e0*/  FMUL R3, R154.reuse, R121 ;  /* 0x000000799a037220 */ /* 0x040fe20000400000 */
[--C-:B------:R-:W-:Y:S01]  /*89f0*/  HADD2.F32 R50, -RZ, R2.reuse.H0_H0 ;  /* 0x20000002ff327230 */ /* 0x100fe20000004100 */
[----:B------:R-:W-:Y:S01]  /*8a00*/  MOV R121, R112 ;  /* 0x0000007000797202 */ /* 0x000fe20000000f00 */
[----:B------:R-:W-:Y:S02]  /*8a10*/  HADD2.F32 R85, -RZ, R2.H1_H1 ;  /* 0x30000002ff557230 */ /* 0x000fe40000004100 */
[C---:B------:R-:W-:Y:S01]  /*8a20*/  FMUL R112, R154.reuse, R142 ;  /* 0x0000008e9a707220 */ /* 0x040fe20000400000 */
[--C-:B------:R-:W-:Y:S01]  /*8a30*/  HADD2.F32 R2, -RZ, R0.reuse.H0_H0 ;  /* 0x20000000ff027230 */ /* 0x100fe20000004100 */
[----:B------:R-:W-:Y:S01]  /*8a40*/  MOV R127, R50 ;  /* 0x00000032007f7202 */ /* 0x000fe20000000f00 */
[C---:B------:R-:W-:Y:S01]  /*8a50*/  FMUL R50, R154.reuse, R128 ;  /* 0x000000809a327220 */ /* 0x040fe20000400000 */
        /* <DEDUP_REMOVED lines=17> */
[----:B------:R-:W-:Y:S02]  /*8b70*/  HADD2.F32 R117, -RZ, R0.H1_H1 ;  /* 0x30000000ff757230 */ /* 0x000fe40000004100 */
[C---:B------:R-:W-:Y:S01]  /*8b80*/  FMUL R83, R154.reuse, R137 ;  /* 0x000000899a537220 */ /* 0x040fe20000400000 */
[C---:B------:R-:W-:Y:S01]  /*8b90*/  FMUL R0, R154.reuse, R120 ;  /* 0x000000789a007220 */ /* 0x040fe20000400000 */
[----:B------:R-:W-:Y:S01]  /*8ba0*/  MOV R137, R84 ;  /* 0x0000005400897202 */ /* 0x000fe20000000f00 */
[C---:B------:R-:W-:Y:S01]  /*8bb0*/  FMUL R84, R154.reuse, R138 ;  /* 0x0000008a9a547220 */ /* 0x040fe20000400000 */
[----:B------:R-:W-:Y:S01]  /*8bc0*/  MOV R120, R7 ;  /* 0x0000000700787202 */ /* 0x000fe20000000f00 */
[C---:B------:R-:W-:Y:S01]  /*8bd0*/  FMUL R7, R154.reuse, R125 ;  /* 0x0000007d9a077220 */ /* 0x040fe20000400000 */
[C---:B------:R-:W-:Y:S01]  /*8be0*/  FFMA R0, R157.reuse, R156, R0 ;  /* 0x0000009c9d007223 */ /* 0x040fe20000000000 */
[----:B------:R-:W-:Y:S01]  /*8bf0*/  MOV R142, R137 ;  /* 0x00000089008e7202 */ /* 0x000fe20000000f00 */
[C---:B------:R-:W-:Y:S01]  /*8c00*/  FFMA R3, R157.reuse, R158, R3 ;  /* 0x0000009e9d037223 */ /* 0x040fe20000000003 */
[----:B------:R-:W-:Y:S01]  /*8c10*/  MOV R125, R86 ;  /* 0x00000056007d7202 */ /* 0x000fe20000000f00 */
[C---:B------:R-:W-:Y:S01]  /*8c20*/  FMUL R86, R154.reuse, R140 ;  /* 0x0000008c9a567220 */ /* 0x040fe20000400000 */
[C---:B------:R-:W-:Y:S01]  /*8c30*/  FFMA R4, R157.reuse, R159, R4 ;  /* 0x0000009f9d047223 */ /* 0x040fe20000000004 */
[----:B------:R-:W-:Y:S01]  /*8c40*/  MOV R140, R115 ;  /* 0x00000073008c7202 */ /* 0x000fe20000000f00 */
[C---:B------:R-:W-:Y:S01]  /*8c50*/  FFMA R5, R157.reuse, R251, R5 ;  /* 0x000000fb9d057223 */ /* 0x040fe20000000005 */
[C---:B------:R-:W-:Y:S01]  /*8c60*/  FFMA R6, R157.reuse, R252, R6 ;  /* 0x000000fc9d067223 */ /* 0x040fe20000000006 */
[----:B------:R-:W-:Y:S01]  /*8c70*/  MOV R126, R85 ;  /* 0x00000055007e7202 */ /* 0x000fe20000000f00 */
[C---:B------:R-:W-:Y:S01]  /*8c80*/  FFMA R7, R157.reuse, R142, R7 ;  /* 0x0000008e9d077223 */ /* 0x040fe20000000007 */
[C---:B------:R-:W-:Y:S01]  /*8c90*/  FMUL R85, R154.reuse, R139 ;  /* 0x0000008b9a557220 */ /* 0x040fe20000400000 */
[C---:B------:R-:W-:Y:S01]  /*8ca0*/  FFMA R8, R157.reuse, R141, R8 ;  /* 0x0000008d9d087223 */ /* 0x040fe20000000008 */
[----:B------:R-:W-:Y:S01]  /*8cb0*/  MOV R139, R130 ;  /* 0x00000082008b7202 */ /* 0x000fe20000000f00 */
[C---:B------:R-:W-:Y:S01]  /*8cc0*/  FFMA R9, R157.reuse, R140, R9 ;  /* 0x0000008c9d097223 */ /* 0x040fe20000000009 */
[----:B------:R-:W-:Y:S01]  /*8cd0*/  MOV R138, R131 ;  /* 0x00000083008a7202 */ /* 0x000fe20000000f00 */
[C---:B------:R-:W-:Y:S01]  /*8ce0*/  FFMA R50, R157.reuse, R181, R50 ;  /* 0x000000b59d327223 */ /* 0x040fe20000000032 */
[----:B------:R-:W-:Y:S01]  /*8cf0*/  MOV R137, R132 ;  /* 0x0000008400897202 */ /* 0x000fe20000000f00 */
[C---:B------:R-:W-:Y:S01]  /*8d00*/  FFMA R51, R157.reuse, R182, R51 ;  /* 0x000000b69d337223 */ /* 0x040fe20000000033 */
[C---:B------:R-:W-:Y:S01]  /*8d10*/  FFMA R52, R157.reuse, R183, R52 ;  /* 0x000000b79d347223 */ /* 0x040fe20000000034 */
[C---:B------:R-:W-:Y:S01]  /*8d20*/  FFMA R53, R157.reuse, R139, R53 ;  /* 0x0000008b9d357223 */ /* 0x040fe20000000035 */
[C---:B------:R-:W-:Y:S01]  /*8d30*/  FFMA R54, R157.reuse, R138, R54 ;  /* 0x0000008a9d367223 */ /* 0x040fe20000000036 */
[C---:B------:R-:W-:Y:S01]  /*8d40*/  FFMA R55, R157.reuse, R137, R55 ;  /* 0x000000899d377223 */ /* 0x040fe20000000037 */
[C---:B------:R-:W-:Y:S01]  /*8d50*/  FFMA R80, R157.reuse, R136, R80 ;  /* 0x000000889d507223 */ /* 0x040fe20000000050 */
        /* <DEDUP_REMOVED lines=8> */
[C---:B------:R-:W-:Y:S01]  /*8de0*/  FMUL R113, R154.reuse, R143 ;  /* 0x0000008f9a717220 */ /* 0x040fe20000400000 */
[C---:B------:R-:W-:Y:S01]  /*8df0*/  FMUL R114, R154.reuse, R144 ;  /* 0x000000909a727220 */ /* 0x040fe20000400000 */
[C---:B------:R-:W-:Y:S01]  /*8e00*/  FFMA R86, R157.reuse, R132, R86 ;  /* 0x000000849d567223 */ /* 0x040fe20000000056 */
[C---:B------:R-:W-:Y:S01]  /*8e10*/  FMUL R115, R154.reuse, R145 ;  /* 0x000000919a737220 */ /* 0x040fe20000400000 */
[C---:B------:R-:W-:Y:S01]  /*8e20*/  FFMA R87, R157.reuse, R131, R87 ;  /* 0x000000839d577223 */ /* 0x040fe20000000057 */
[----:B------:R-:W-:Y:S01]  /*8e30*/  MOV R125, R117 ;  /* 0x00000075007d7202 */ /* 0x000fe20000000f00 */
[C---:B------:R-:W-:Y:S01]  /*8e40*/  FMUL R117, R154.reuse, R147 ;  /* 0x000000939a757220 */ /* 0x040fe20000400000 */
[C---:B------:R-:W-:Y:S01]  /*8e50*/  FFMA R112, R157.reuse, R130, R112 ;  /* 0x000000829d707223 */ /* 0x040fe20000000070 */
[----:B------:R-:W-:Y:S01]  /*8e60*/  MOV R147, R118 ;  /* 0x0000007600937202 */ /* 0x000fe20000000f00 */
[C---:B------:R-:W-:Y:S01]  /*8e70*/  FFMA R113, R157.reuse, R129, R113 ;  /* 0x000000819d717223 */ /* 0x040fe20000000071 */
[C---:B------:R-:W-:Y:S01]  /*8e80*/  FFMA R114, R157.reuse, R160, R114 ;  /* 0x000000a09d727223 */ /* 0x040fe20000000072 */
[C---:B------:R-:W-:Y:S01]  /*8e90*/  FMUL R118, R154.reuse, R148 ;  /* 0x000000949a767220 */ /* 0x040fe20000400000 */
[----:B------:R-:W-:Y:S01]  /*8ea0*/  MOV R145, R120 ;  /* 0x0000007800917202 */ /* 0x000fe20000000f00 */
[C---:B------:R-:W-:Y:S01]  /*8eb0*/  FFMA R115, R157.reuse, R161, R115 ;  /* 0x000000a19d737223 */ /* 0x040fe20000000073 */
[C---:B------:R-:W-:Y:S01]  /*8ec0*/  FMUL R120, R154.reuse, R150 ;  /* 0x000000969a787220 */ /* 0x040fe20000400000 */
[C---:B------:R-:W-:Y:S01]  /*8ed0*/  FFMA R116, R157.reuse, R162, R116 ;  /* 0x000000a29d747223 */ /* 0x040fe20000000074 */
[C---:B------:R-:W-:Y:S01]  /*8ee0*/  FFMA R117, R157.reuse, R128, R117 ;  /* 0x000000809d757223 */ /* 0x040fe20000000075 */
[C---:B------:R-:W-:Y:S01]  /*8ef0*/  FFMA R118, R157.reuse, R127, R118 ;  /* 0x0000007f9d767223 */ /* 0x040fe20000000076 */
[C---:B------:R-:W-:Y:S01]  /*8f00*/  FFMA R119, R157.reuse, R126, R119 ;  /* 0x0000007e9d777223 */ /* 0x040fe20000000077 */
[C---:B------:R-:W-:Y:S01]  /*8f10*/  FFMA R120, R157.reuse, R2, R120 ;  /* 0x000000029d787223 */ /* 0x040fe20000000078 */
[----:B------:R-:W-:Y:S01]  /*8f20*/  MOV R144, R121 ;  /* 0x0000007900907202 */ /* 0x000fe20000000f00 */
[----:B------:R1:W5:Y:S01]  /*8f30*/  LDL.LU R2, [R1+0x5c] ;  /* 0x00005c0001027983 */ /* 0x0003620000300800 */
[----:B------:R-:W-:Y:S03]  /*8f40*/  FMUL R121, R154, R151 ;  /* 0x000000979a797220 */ /* 0x000fe60000400000 */
[----:B------:R-:W-:Y:S01]  /*8f50*/  STS.128 [R155+0x2200], R144 ;  /* 0x002200909b007388 */ /* 0x000fe20000000c00 */
[----:B------:R-:W-:Y:S07]  /*8f60*/  FFMA R121, R157, R125, R121 ;  /* 0x0000007d9d797223 */ /* 0x000fee0000000079 */
[----:B------:R2:W-:Y:S08]  /*8f70*/  STS.128 [R124+0x2010], R88 ;  /* 0x002010587c007388 */ /* 0x0005f00000000c00 */
[----:B------:R-:W-:Y:S08]  /*8f80*/  STS.128 [R123+0x2020], R96 ;  /* 0x002020607b007388 */ /* 0x000ff00000000c00 */
[----:B------:R-:W-:Y:S01]  /*8f90*/  STS.128 [R122+0x2030], R104 ;  /* 0x002030687a007388 */ /* 0x000fe20000000c00 */
[----:B--2---:R-:W-:Y:S02]  /*8fa0*/  F2FP.F16.F32.PACK_AB R88, R11, R10 ;  /* 0x0000000a0b58723e */ /* 0x004fe400000000ff */
[----:B------:R-:W-:Y:S02]  /*8fb0*/  F2FP.F16.F32.PACK_AB R89, R13, R12 ;  /* 0x0000000c0d59723e */ /* 0x000fe400000000ff */
[----:B------:R-:W-:Y:S02]  /*8fc0*/  F2FP.F16.F32.PACK_AB R90, R15, R14 ;  /* 0x0000000e0f5a723e */ /* 0x000fe400000000ff */
[----:B------:R-:W-:Y:S02]  /*8fd0*/  F2FP.F16.F32.PACK_AB R91, R17, R16 ;  /* 0x00000010115b723e */ /* 0x000fe400000000ff */
[----:B------:R-:W-:Y:S02]  /*8fe0*/  F2FP.F16.F32.PACK_AB R12, R19, R18 ;  /* 0x00000012130c723e */ /* 0x000fe400000000ff */
[----:B------:R-:W-:Y:S01]  /*8ff0*/  F2FP.F16.F32.PACK_AB R13, R21, R20 ;  /* 0x00000014150d723e */ /* 0x000fe200000000ff */
[----:B------:R-:W-:Y:S01]  /*9000*/  STS.128 [R155+0x4200], R88 ;  /* 0x004200589b007388 */ /* 0x000fe20000000c00 */
        /* <DEDUP_REMOVED lines=9> */
[----:B------:R-:W-:Y:S08]  /*90a0*/  STS.128 [R123+0x4020], R64 ;  /* 0x004020407b007388 */ /* 0x000ff00000000c00 */
[----:B------:R-:W-:Y:S08]  /*90b0*/  STS.128 [R122+0x4030], R72 ;  /* 0x004030487a007388 */ /* 0x000ff00000000c00 */
[----:B------:R2:W-:Y:S08]  /*90c0*/  STS.128 [R155+0x6200], R12 ;  /* 0x0062000c9b007388 */ /* 0x0005f00000000c00 */
[----:B------:R3:W-:Y:S01]  /*90d0*/  STS.128 [R124+0x6010], R16 ;  /* 0x006010107c007388 */ /* 0x0007e20000000c00 */
[----:B--2---:R-:W-:Y:S02]  /*90e0*/  F2FP.F16.F32.PACK_AB R12, R35, R34 ;  /* 0x00000022230c723e */ /* 0x004fe400000000ff */
[----:B------:R-:W-:Y:S02]  /*90f0*/  F2FP.F16.F32.PACK_AB R13, R37, R36 ;  /* 0x00000024250d723e */ /* 0x000fe400000000ff */
[----:B------:R-:W-:Y:S02]  /*9100*/  F2FP.F16.F32.PACK_AB R14, R39, R38 ;  /* 0x00000026270e723e */ /* 0x000fe400000000ff */
[----:B------:R-:W-:Y:S02]  /*9110*/  F2FP.F16.F32.PACK_AB R15, R41, R40 ;  /* 0x00000028290f723e */ /* 0x000fe400000000ff */
[----:B---3--:R-:W-:Y:S02]  /*9120*/  F2FP.F16.F32.PACK_AB R16, R43, R42 ;  /* 0x0000002a2b10723e */ /* 0x008fe400000000ff */
[----:B------:R-:W-:Y:S01]  /*9130*/  F2FP.F16.F32.PACK_AB R17, R45, R44 ;  /* 0x0000002c2d11723e */ /* 0x000fe200000000ff */
[----:B------:R2:W-:Y:S01]  /*9140*/  STS.128 [R123+0x6020], R12 ;  /* 0x0060200c7b007388 */ /* 0x0005e20000000c00 */
[----:B------:R-:W-:Y:S02]  /*9150*/  F2FP.F16.F32.PACK_AB R18, R47, R46 ;  /* 0x0000002e2f12723e */ /* 0x000fe400000000ff */
[----:B------:R-:W-:Y:S05]  /*9160*/  F2FP.F16.F32.PACK_AB R19, R49, R48 ;  /* 0x000000303113723e */ /* 0x000fea00000000ff */
[----:B------:R-:W-:Y:S01]  /*9170*/  STS.128 [R122+0x6030], R16 ;  /* 0x006030107a007388 */ /* 0x000fe20000000c00 */
[----:B--2---:R-:W-:Y:S02]  /*9180*/  F2FP.F16.F32.PACK_AB R12, R3, R0 ;  /* 0x00000000030c723e */ /* 0x004fe400000000ff */
[----:B------:R-:W-:Y:S02]  /*9190*/  F2FP.F16.F32.PACK_AB R13, R5, R4 ;  /* 0x00000004050d723e */ /* 0x000fe400000000ff */
[----:B------:R-:W-:Y:S02]  /*91a0*/  F2FP.F16.F32.PACK_AB R14, R7, R6 ;  /* 0x00000006070e723e */ /* 0x000fe400000000ff */
[----:B------:R-:W-:Y:S02]  /*91b0*/  F2FP.F16.F32.PACK_AB R15, R9, R8 ;  /* 0x00000008090f723e */ /* 0x000fe400000000ff */
[----:B------:R-:W-:Y:S02]  /*91c0*/  F2FP.F16.F32.PACK_AB R4, R51, R50 ;  /* 0x000000323304723e */ /* 0x000fe400000000ff */
[----:B------:R-:W-:Y:S01]  /*91d0*/  F2FP.F16.F32.PACK_AB R5, R53, R52 ;  /* 0x000000343505723e */ /* 0x000fe200000000ff */
[----:B------:R2:W-:Y:S01]  /*91e0*/  STS.128 [R155+0x8200], R12 ;  /* 0x0082000c9b007388 */ /* 0x0005e20000000c00 */
[----:B------:R-:W-:Y:S02]  /*91f0*/  F2FP.F16.F32.PACK_AB R6, R55, R54 ;  /* 0x000000363706723e */ /* 0x000fe400000000ff */
[----:B------:R-:W-:Y:S02]  /*9200*/  F2FP.F16.F32.PACK_AB R7, R81, R80 ;  /* 0x000000505107723e */ /* 0x000fe400000000ff */
[----:B------:R-:W-:Y:S02]  /*9210*/  F2FP.F16.F32.PACK_AB R8, R83, R82 ;  /* 0x000000525308723e */ /* 0x000fe400000000ff */
[----:B------:R-:W-:Y:S01]  /*9220*/  F2FP.F16.F32.PACK_AB R9, R85, R84 ;  /* 0x000000545509723e */ /* 0x000fe200000000ff */
[----:B------:R1:W-:Y:S08]  /*9230*/  STS.128 [R124+0x8010], R4 ;  /* 0x008010047c007388 */ /* 0x0003f00000000c00 */
[----:B------:R1:W-:Y:S01]  /*9240*/  STS.128 [R123+0x8020], R8 ;  /* 0x008020087b007388 */ /* 0x0003e20000000c00 */
[----:B--2---:R-:W-:Y:S02]  /*9250*/  F2FP.F16.F32.PACK_AB R12, R115, R114 ;  /* 0x00000072730c723e */ /* 0x004fe400000000ff */
[----:B------:R-:W-:Y:S02]  /*9260*/  F2FP.F16.F32.PACK_AB R13, R117, R116 ;  /* 0x00000074750d723e */ /* 0x000fe400000000ff */
[----:B------:R-:W-:Y:S02]  /*9270*/  F2FP.F16.F32.PACK_AB R14, R119, R118 ;  /* 0x00000076770e723e */ /* 0x000fe400000000ff */
[----:B------:R-:W-:Y:S05]  /*9280*/  F2FP.F16.F32.PACK_AB R15, R121, R120 ;  /* 0x00000078790f723e */ /* 0x000fea00000000ff */
[----:B------:R1:W-:Y:S01]  /*9290*/  STS.128 [R122+0x8030], R12 ;  /* 0x0080300c7a007388 */ /* 0x0003e20000000c00 */
[----:B------:R-:W-:Y:S01]  /*92a0*/  @!PT LDS RZ, [RZ] ;  /* 0x00000000fffff984 */ /* 0x000fe20000000800 */
[----:B------:R-:W-:Y:S01]  /*92b0*/  @!PT LDS RZ, [RZ] ;  /* 0x00000000fffff984 */ /* 0x000fe20000000800 */
[----:B------:R-:W-:Y:S01]  /*92c0*/  @!PT LDS RZ, [RZ] ;  /* 0x00000000fffff984 */ /* 0x000fe20000000800 */
[----:B------:R-:W-:Y:S01]  /*92d0*/  @!PT LDS RZ, [RZ] ;  /* 0x00000000fffff984 */ /* 0x000fe20000000800 */
[----:B------:R2:W-:Y:S07]  /*92e0*/  MEMBAR.ALL.CTA ;  /* 0x0000000000007992 */ /* 0x0005ee0000008000 */
[----:B--2---:R-:W2:Y:S02]  /*92f0*/  FENCE.VIEW.ASYNC.S ;  /* 0x00000000000073c6 */ /* 0x004ea40000000000 */
[----:B--2---:R-:W-:Y:S06]  /*9300*/  BAR.SYNC.DEFER_BLOCKING 0x1, 0x80 ;  /* 0x0042000000007b1d */ /* 0x004fec0000010000 */
[----:B------:R-:W-:Y:S05]  /*9310*/  @P1 BRA `(.L_x_96) ;  /* 0x0000000000781947 */ /* 0x000fea0003800000 */
[----:B------:R-:W2:Y:S01]  /*9320*/  LDCU.64 UR6, c[0x0][0x348] ;  /* 0x00006900ff0677ac */ /* 0x000ea20008000a00 */
[----:B------:R-:W-:Y:S02]  /*9330*/  UIMAD UR5, UR45, 0xa000, UR4 ;  /* 0x0000a0002d0578a4 */ /* 0x000fe4000f8e0204 */
[----:B------:R-:W-:Y:S02]  /*9340*/  UIMAD UR9, UR48, 0xa0, URZ ;  /* 0x000000a0300978a4 */ /* 0x000fe4000f8e02ff */
[----:B------:R-:W-:Y:S02]  /*9350*/  USHF.L.U32 UR10, UR47, 0x7, URZ ;  /* 0x000000072f0a7899 */ /* 0x000fe400080006ff */
[----:B------:R-:W-:Y:S01]  /*9360*/  UIADD3 UR8, UPT, UPT, UR5, 0x200, URZ ;  /* 0x0000020005087890 */ /* 0x000fe2000fffe0ff */
[----:B------:R-:W-:Y:S01]  /*9370*/  UMOV UR11, UR36 ;  /* 0x00000024000b7c82 */ /* 0x000fe20008000000 */
[----:B------:R-:W-:Y:S02]  /*9380*/  UIADD3 UR29, UPT, UPT, UR9, 0x20, URZ ;  /* 0x00000020091d7890 */ /* 0x000fe4000fffe0ff */
[----:B------:R-:W-:Y:S01]  /*9390*/  UIADD3 UR28, UPT, UPT, UR5, 0x2200, URZ ;  /* 0x00002200051c7890 */ /* 0x000fe2000fffe0ff */
[----:B------:R-:W-:Y:S01]  /*93a0*/  UMOV UR31, UR36 ;  /* 0x00000024001f7c82 */ /* 0x000fe20008000000 */
[----:B--2---:R-:W-:Y:S01]  /*93b0*/  UIADD3 UR6, UP0, UPT, UR6, 0x680, URZ ;  /* 0x0000068006067890 */ /* 0x004fe2000ff1e0ff */
[----:B------:R-:W-:Y:S01]  /*93c0*/  UMOV UR30, UR10 ;  /* 0x0000000a001e7c82 */ /* 0x000fe20008000000 */
[----:B------:R-:W-:Y:S02]  /*93d0*/  UIADD3 UR25, UPT, UPT, UR9, 0x40, URZ ;  /* 0x0000004009197890 */ /* 0x000fe4000fffe0ff */
[----:B------:R-:W-:Y:S02]  /*93e0*/  UIADD3.X UR7, UPT, UPT, URZ, UR7, URZ, UP0, !UPT ;  /* 0x00000007ff077290 */ /* 0x000fe400087fe4ff */
[----:B------:R-:W-:Y:S01]  /*93f0*/  UIADD3 UR24, UPT, UPT, UR5, 0x4200, URZ ;  /* 0x0000420005187890 */ /* 0x000fe2000fffe0ff */
[----:B------:R-:W-:Y:S01]  /*9400*/  UMOV UR27, UR36 ;  /* 0x00000024001b7c82 */ /* 0x000fe20008000000 */
[----:B------:R-:W-:Y:S01]  /*9410*/  UMOV UR26, UR10 ;  /* 0x0000000a001a7c82 */ /* 0x000fe20008000000 */
[----:B------:R-:W-:Y:S02]  /*9420*/  UIADD3 UR21, UPT, UPT, UR9, 0x60, URZ ;  /* 0x0000006009157890 */ /* 0x000fe4000fffe0ff */
[----:B------:R-:W-:Y:S02]  /*9430*/  UIADD3 UR20, UPT, UPT, UR5, 0x6200, URZ ;  /* 0x0000620005147890 */ /* 0x000fe4000fffe0ff */
[----:B------:R2:W-:Y:S01]  /*9440*/  UTMASTG.3D [UR8], [UR6] ;  /* 0x00000008060073b5 */ /* 0x0005e20008010000 */
[----:B------:R-:W-:Y:S01]  /*9450*/  UMOV UR23, UR36 ;  /* 0x0000002400177c82 */ /* 0x000fe20008000000 */
[----:B------:R-:W-:Y:S01]  /*9460*/  UMOV UR22, UR10 ;  /* 0x0000000a00167c82 */ /* 0x000fe20008000000 */
[----:B------:R-:W-:Y:S02]  /*9470*/  UIADD3 UR17, UPT, UPT, UR9, 0x80, URZ ;  /* 0x0000008009117890 */ /* 0x000fe4000fffe0ff */
[----:B------:R-:W-:Y:S01]  /*9480*/  UIADD3 UR16, UPT, UPT, UR5, 0x8200, URZ ;  /* 0x0000820005107890 */ /* 0x000fe2000fffe0ff */
[----:B------:R-:W-:Y:S01]  /*9490*/  UMOV UR19, UR36 ;  /* 0x0000002400137c82 */ /* 0x000fe20008000000 */
[----:B------:R2:W-:Y:S01]  /*94a0*/  UTMASTG.3D [UR28], [UR6] ;  /* 0x0000001c060073b5 */ /* 0x0005e20008010000 */
[----:B------:R-:W-:Y:S01]  /*94b0*/  UMOV UR18, UR10 ;  /* 0x0000000a00127c82 */ /* 0x000fe20008000000 */
[----:B------:R2:W-:Y:S01]  /*94c0*/  UTMASTG.3D [UR24], [UR6] ;  /* 0x00000018060073b5 */ /* 0x0005e20008010000 */
[----:B------:R2:W-:Y:S04]  /*94d0*/  UTMASTG.3D [UR20], [UR6] ;  /* 0x00000014060073b5 */ /* 0x0005e80008010000 */
[----:B------:R2:W-:Y:S02]  /*94e0*/  UTMASTG.3D [UR16], [UR6] ;  /* 0x00000010060073b5 */ /* 0x0005e40008010000 */
[----:B--2---:R0:W-:Y:S02]  /*94f0*/  UTMACMDFLUSH ;  /* 0x00000000000079b7 */ /* 0x0041e40000000000 */
.L_x_96:
[----:B------:R-:W-:Y:S05]  /*9500*/  BSYNC.RECONVERGENT B0 ;  /* 0x0000000000007941 */ /* 0x000fea0003800200 */
.L_x_95:
[----:B------:R-:W-:Y:S04]  /*9510*/  BSSY.RECONVERGENT B0, `(.L_x_97) ;  /* 0x0000003000007945 */ /* 0x000fe80003800200 */
[----:B------:R-:W-:Y:S05]  /*9520*/  @P0 BRA `(.L_x_98) ;  /* 0x0000000000040947 */ /* 0x000fea0003800000 */
[----:B------:R-:W-:Y:S04]  /*9530*/  DEPBAR.LE SB0, 0x0 ;  /* 0x000080000000791a */ /* 0x000fe80000000000 */
.L_x_98:
[----:B------:R-:W-:Y:S05]  /*9540*/  BSYNC.RECONVERGENT B0 ;  /* 0x0000000000007941 */ /* 0x000fea0003800200 */
.L_x_97:
[----:B------:R-:W-:Y:S01]  /*9550*/  BAR.SYNC.DEFER_BLOCKING 0x1, 0x80 ;  /* 0x0042000000007b1d */ /* 0x000fe20000010000 */
[----:B------:R-:W-:Y:S04]  /*9560*/  UIADD3 UR51, UPT, UPT, UR51, 0x1, URZ ;  /* 0x0000000133337890 */ /* 0x000fe8000fffe0ff */
[----:B------:R-:W-:Y:S09]  /*9570*/  UISETP.NE.AND UP0, UPT, UR51, URZ, UPT ;  /* 0x000000ff3300728c */ /* 0x000ff2000bf05270 */
[----:B------:R-:W-:Y:S05]  /*9580*/  BRA.U !UP0, `(.L_x_99) ;  /* 0x0000000108307547 */ /* 0x000fea000b800000 */
[----:B------:R-:W2:Y:S01]  /*9590*/  LDL.LU R0, [R1+0x4c] ;  /* 0x00004c0001007983 */ /* 0x000ea20000300800 */
[----:B------:R-:W3:Y:S01]  /*95a0*/  S2R R3, SR_CgaCtaId ;  /* 0x0000000000037919 */ /* 0x000ee20000008800 */
[----:B--2---:R-:W-:Y:S01]  /*95b0*/  ISETP.NE.AND P0, PT, R0, RZ, PT ;  /* 0x000000ff0000720c */ /* 0x004fe20003f05270 */
[----:B------:R-:W-:Y:S11]  /*95c0*/  IMAD.U32 R0, RZ, RZ, UR50 ;  /* 0x00000032ff007e24 */ /* 0x000ff6000f8e00ff */
[----:B------:R-:W-:Y:S01]  /*95d0*/  @!UPT UIADD3 URZ, UPT, UPT, URZ, URZ, URZ ;  /* 0x000000fffffff290 */ /* 0x000fe2000fffe0ff */
[----:B------:R-:W-:Y:S01]  /*95e0*/  @P0 LEA R0, R0, UR4, 0x3 ;  /* 0x0000000400000c11 */ /* 0x000fe2000f8e18ff */
[----:B------:R-:W-:Y:S04]  /*95f0*/  UIADD3 UR4, UPT, UPT, UR50, 0x1, URZ ;  /* 0x0000000132047890 */ /* 0x000fe8000fffe0ff */
[----:B------:R-:W-:Y:S01]  /*9600*/  @P0 VIADD R0, R0, 0x50 ;  /* 0x0000005000000836 */ /* 0x000fe20000000000 */
[----:B------:R-:W-:Y:S04]  /*9610*/  UISETP.NE.AND UP0, UPT, UR4, 0x2, UPT ;  /* 0x000000020400788c */ /* 0x000fe8000bf05270 */
[----:B---3--:R-:W-:Y:S01]  /*9620*/  @P0 PRMT R0, R3, 0x654, R0 ;  /* 0x0000065403000816 */ /* 0x008fe20000000000 */
[----:B------:R-:W-:Y:S03]  /*9630*/  USEL UR50, UR4, URZ, UP0 ;  /* 0x000000ff04327287 */ /* 0x000fe60008000000 */
[----:B------:R2:W-:Y:S09]  /*9640*/  @P0 SYNCS.ARRIVE.TRANS64.RED.A1T0 RZ, [R0+URZ], RZ ;  /* 0x000000ff00ff09a7 */ /* 0x0005f200081004ff */
.L_x_99:
[----:B------:R-:W-:Y:S02]  /*9650*/  UISETP.NE.AND UP3, UPT, UR55, URZ, UPT ;  /* 0x000000ff3700728c */ /* 0x000fe4000bf65270 */
[----:B------:R-:W-:Y:S02]  /*9660*/  UISETP.NE.AND UP0, UPT, UR49, 0x2, UPT ;  /* 0x000000023100788c */ /* 0x000fe4000bf05270 */
[----:B------:R-:W-:Y:S02]  /*9670*/  UISETP.NE.AND UP1, UPT, UR12, 0x3, UPT ;  /* 0x000000030c00788c */ /* 0x000fe4000bf25270 */
[----:B------:R-:W-:Y:S02]  /*9680*/  UISETP.NE.AND UP2, UPT, UR13, 0x2, UPT ;  /* 0x000000020d00788c */ /* 0x000fe4000bf45270 */
[----:B------:R-:W-:Y:S02]  /*9690*/  USEL UR6, URZ, 0x1, UP0 ;  /* 0x00000001ff067887 */ /* 0x000fe40008000000 */
[----:B------:R-:W-:Y:S02]  /*96a0*/  USEL UR5, URZ, 0x1, UP1 ;  /* 0x00000001ff057887 */ /* 0x000fe40008800000 */
[----:B------:R-:W-:Y:S02]  /*96b0*/  USEL UR4, URZ, 0x1, UP2 ;  /* 0x00000001ff047887 */ /* 0x000fe40009000000 */
[----:B------:R-:W-:Y:S02]  /*96c0*/  UIADD3 UR48, UPT, UPT, UR37, UR61, URZ ;  /* 0x0000003d25307290 */ /* 0x000fe4000fffe0ff */
[----:B------:R-:W-:Y:S02]  /*96d0*/  UIADD3 UR47, UPT, UPT, UR38, UR62, URZ ;  /* 0x0000003e262f7290 */ /* 0x000fe4000fffe0ff */
[----:B------:R-:W-:Y:S02]  /*96e0*/  USEL UR18, UR49, URZ, UP0 ;  /* 0x000000ff31127287 */ /* 0x000fe40008000000 */
[----:B------:R-:W-:Y:S02]  /*96f0*/  USEL UR46, UR12, URZ, UP1 ;  /* 0x000000ff0c2e7287 */ /* 0x000fe40008800000 */
[----:B------:R-:W-:Y:S02]  /*9700*/  USEL UR45, UR13, URZ, UP2 ;  /* 0x000000ff0d2d7287 */ /* 0x000fe40009000000 */
[----:B------:R-:W-:Y:S02]  /*9710*/  ULOP3.LUT UR52, UR52, UR6, URZ, 0x3c, !UPT ;  /* 0x0000000634347292 */ /* 0x000fe4000f8e3cff */
[----:B------:R-:W-:Y:S02]  /*9720*/  ULOP3.LUT UR53, UR53, UR5, URZ, 0x3c, !UPT ;  /* 0x0000000535357292 */ /* 0x000fe4000f8e3cff */
[----:B------:R-:W-:Y:S01]  /*9730*/  ULOP3.LUT UR54, UR54, UR4, URZ, 0x3c, !UPT ;  /* 0x0000000436367292 */ /* 0x000fe2000f8e3cff */
[----:B------:R-:W-:Y:S01]  /*9740*/  UMOV UR36, UR60 ;  /* 0x0000003c00247c82 */ /* 0x000fe20008000000 */
[----:B------:R-:W-:Y:S10]  /*9750*/  BRA.U UP3, `(.L_x_100) ;  /* 0xffffffb503007547 */ /* 0x000ff4000b83ffff */
[----:B------:R-:W-:-:S09]  /*9760*/  UISETP.NE.AND UP0, UPT, UR63, URZ, UPT ;  /* 0x000000ff3f00728c */ /* 0x000fd2000bf05270 */
[----:B------:R-:W-:Y:S05]  /*9770*/  BRA.U !UP0, `(.L_x_101) ;  /* 0x00000001084c7547 */ /* 0x000fea000b800000 */
[----:B------:R-:W3:Y:S02]  /*9780*/  LDCU.64 UR4, c[0x0][0x890] ;  /* 0x00011200ff0477ac */ /* 0x000ee40008000a00 */
[----:B---3--:R-:W-:-:S04]  /*9790*/  UISETP.NE.U32.AND UP0, UPT, UR4, URZ, UPT ;  /* 0x000000ff0400728c */ /* 0x008fc8000bf05070 */
[----:B------:R-:W-:-:S09]  /*97a0*/  UISETP.NE.AND.EX UP0, UPT, UR5, URZ, UPT, UP0 ;  /* 0x000000ff0500728c */ /* 0x000fd2000bf05300 */
[----:B------:R-:W-:Y:S05]  /*97b0*/  BRA.U UP0, `(.L_x_102) ;  /* 0x00000001000c7547 */ /* 0x000fea000b800000 */
[----:B------:R-:W-:-:S13]  /*97c0*/  FSETP.NEU.AND P0, PT, R157, RZ, PT ;  /* 0x000000ff9d00720b */ /* 0x000fda0003f0d000 */
[----:B------:R-:W-:Y:S05]  /*97d0*/  @!P0 EXIT ;  /* 0x000000000000894d */ /* 0x000fea0003800000 */
[----:B------:R-:W-:Y:S05]  /*97e0*/  BRA `(.L_x_101) ;  /* 0x0000000000307947 */ /* 0x000fea0003800000 */
.L_x_102:
[----:B--2---:R-:W2:Y:S01]  /*97f0*/  LDL.LU R0, [R1+0x40] ;  /* 0x0000400001007983 */ /* 0x004ea20000300800 */
[----:B------:R-:W-:Y:S01]  /*9800*/  BSSY.RECONVERGENT B0, `(.L_x_101) ;  /* 0x000000a000007945 */ /* 0x000fe20003800200 */
[----:B--2---:R-:W-:-:S13]  /*9810*/  LOP3.LUT P0, RZ, R0, 0xff, RZ, 0xc0, !PT ;  /* 0x000000ff00ff7812 */ /* 0x004fda000780c0ff */
[----:B------:R-:W-:Y:S05]  /*9820*/  @P0 BRA `(.L_x_103) ;  /* 0x0000000000140947 */ /* 0x000fea0003800000 */
[----:B------:R-:W2:Y:S02]  /*9830*/  LDCU.64 UR4, c[0x0][0x888] ;  /* 0x00011100ff0477ac */ /* 0x000ea40008000a00 */
[----:B--2---:R-:W-:-:S04]  /*9840*/  ISETP.NE.U32.AND P0, PT, RZ, UR4, PT ;  /* 0x00000004ff007c0c */ /* 0x004fc8000bf05070 */
[----:B------:R-:W-:-:S13]  /*9850*/  ISETP.NE.AND.EX P0, PT, RZ, UR5, PT, P0 ;  /* 0x00000005ff007c0c */ /* 0x000fda000bf05300 */
[----:B------:R-:W-:Y:S05]  /*9860*/  @!P0 EXIT ;  /* 0x000000000000894d */ /* 0x000fea0003800000 */
[----:B------:R-:W-:Y:S05]  /*9870*/  BRA `(.L_x_104) ;  /* 0x0000000000087947 */ /* 0x000fea0003800000 */
.L_x_103:
[----:B------:R-:W-:-:S13]  /*9880*/  FSETP.NEU.AND P0, PT, R157, RZ, PT ;  /* 0x000000ff9d00720b */ /* 0x000fda0003f0d000 */
[----:B------:R-:W-:Y:S05]  /*9890*/  @!P0 EXIT ;  /* 0x000000000000894d */ /* 0x000fea0003800000 */
.L_x_104:
[----:B------:R-:W-:Y:S05]  /*98a0*/  BSYNC.RECONVERGENT B0 ;  /* 0x0000000000007941 */ /* 0x000fea0003800200 */
.L_x_101:
[----:B------:R-:W-:-:S04]  /*98b0*/  DEPBAR.LE SB0, 0x0 ;  /* 0x000080000000791a */ /* 0x000fc80000000000 */
[----:B------:R-:W-:Y:S05]  /*98c0*/  EXIT ;  /* 0x000000000000794d */ /* 0x000fea0003800000 */
.L_x_19:
[----:B--2---:R2:W3:Y:S02]  /*98d0*/  SYNCS.PHASECHK.TRANS64.TRYWAIT P0, [R0+URZ+0xd0], R2 ;  /* 0x0000d002000075a7 */ /* 0x0044e400080011ff */
[----:B---3--:R-:W-:Y:S05]  /*98e0*/  @!P0 NANOSLEEP.SYNCS 0x989680 ;  /* 0x009896800000895d */ /* 0x008fea0003900000 */
[----:B------:R-:W3:Y:S02]  /*98f0*/  @!P0 SYNCS.PHASECHK.TRANS64 P0, [R0+URZ+0xd0], R2 ;  /* 0x0000d002000085a7 */ /* 0x000ee400080010ff */
[----:B---3--:R-:W-:Y:S05]  /*9900*/  @!P0 BRA `(.L_x_19) ;  /* 0xfffffffc00f08947 */ /* 0x008fea000383ffff */
[----:B------:R-:W-:Y:S05]  /*9910*/  BRA `(.L_x_105) ;  /* 0xffffff7c006c7947 */ /* 0x000fea000383ffff */
.L_x_22:
[----:B-1----:R-:W-:Y:S07]  /*9920*/  MOV R0, UR33 ;  /* 0x0000002100007c02 */ /* 0x002fee0008000f00 */
.L_x_106:
[----:B-1----:R1:W2:Y:S02]  /*9930*/  SYNCS.PHASECHK.TRANS64.TRYWAIT P0, [R0+URZ+0x20], R3 ;  /* 0x00002003000075a7 */ /* 0x0022a400080011ff */
[----:B--2---:R-:W-:Y:S05]  /*9940*/  @!P0 NANOSLEEP.SYNCS 0x989680 ;  /* 0x009896800000895d */ /* 0x004fea0003900000 */
[----:B------:R-:W2:Y:S02]  /*9950*/  @!P0 SYNCS.PHASECHK.TRANS64 P0, [R0+URZ+0x20], R3 ;  /* 0x00002003000085a7 */ /* 0x000ea400080010ff */
[----:B--2---:R-:W-:Y:S05]  /*9960*/  @!P0 BRA `(.L_x_106) ;  /* 0xfffffffc00f08947 */ /* 0x004fea000383ffff */
[----:B------:R-:W-:Y:S05]  /*9970*/  BRA `(.L_x_21) ;  /* 0xffffff7c00b47947 */ /* 0x000fea000383ffff */
.L_x_28:
[----:B-1----:R-:W-:Y:S07]  /*9980*/  MOV R0, UR17 ;  /* 0x0000001100007c02 */ /* 0x002fee0008000f00 */
.L_x_107:
[----:B-1----:R1:W2:Y:S02]  /*9990*/  SYNCS.PHASECHK.TRANS64.TRYWAIT P0, [R0+URZ+0x20], R3 ;  /* 0x00002003000075a7 */ /* 0x0022a400080011ff */
[----:B--2---:R-:W-:Y:S05]  /*99a0*/  @!P0 NANOSLEEP.SYNCS 0x989680 ;  /* 0x009896800000895d */ /* 0x004fea0003900000 */
[----:B------:R-:W2:Y:S02]  /*99b0*/  @!P0 SYNCS.PHASECHK.TRANS64 P0, [R0+URZ+0x20], R3 ;  /* 0x00002003000085a7 */ /* 0x000ea400080010ff */
[----:B--2---:R-:W-:Y:S05]  /*99c0*/  @!P0 BRA `(.L_x_107) ;  /* 0xfffffffc00f08947 */ /* 0x004fea000383ffff */
[----:B------:R-:W-:Y:S05]  /*99d0*/  BRA `(.L_x_27) ;  /* 0xffffff80005c7947 */ /* 0x000fea000383ffff */
.L_x_32:
[----:B-1----:R1:W2:Y:S02]  /*99e0*/  SYNCS.PHASECHK.TRANS64.TRYWAIT P0, [R3+URZ+0x70], R0 ;  /* 0x00007000030075a7 */ /* 0x0022a400080011ff */
[----:B--2---:R-:W-:Y:S05]  /*99f0*/  @!P0 NANOSLEEP.SYNCS 0x989680 ;  /* 0x009896800000895d */ /* 0x004fea0003900000 */
[----:B------:R-:W2:Y:S02]  /*9a00*/  @!P0 SYNCS.PHASECHK.TRANS64 P0, [R3+URZ+0x70], R0 ;  /* 0x00007000030085a7 */ /* 0x000ea400080010ff */
[----:B--2---:R-:W-:Y:S05]  /*9a10*/  @!P0 BRA `(.L_x_32) ;  /* 0xfffffffc00f08947 */ /* 0x004fea000383ffff */
[----:B------:R-:W-:Y:S05]  /*9a20*/  BRA `(.L_x_108) ;  /* 0xffffff8000ec7947 */ /* 0x000fea000383ffff */
.L_x_36:
[----:B------:R-:W-:-:S07]  /*9a30*/  MOV R0, UR4 ;  /* 0x0000000400007c02 */ /* 0x000fce0008000f00 */
.L_x_109:
[----:B-1----:R1:W2:Y:S02]  /*9a40*/  SYNCS.PHASECHK.TRANS64.TRYWAIT P0, [R0+URZ], R2 ;  /* 0x00000002000075a7 */ /* 0x0022a400080011ff */
[----:B--2---:R-:W-:Y:S05]  /*9a50*/  @!P0 NANOSLEEP.SYNCS 0x989680 ;  /* 0x009896800000895d */ /* 0x004fea0003900000 */
[----:B------:R-:W2:Y:S02]  /*9a60*/  @!P0 SYNCS.PHASECHK.TRANS64 P0, [R0+URZ], R2 ;  /* 0x00000002000085a7 */ /* 0x000ea400080010ff */
[----:B--2---:R-:W-:Y:S05]  /*9a70*/  @!P0 BRA `(.L_x_109) ;  /* 0xfffffffc00f08947 */ /* 0x004fea000383ffff */
[----:B------:R-:W-:Y:S05]  /*9a80*/  BRA `(.L_x_110) ;  /* 0xffffff8800907947 */ /* 0x000fea000383ffff */
.L_x_37:
[----:B------:R-:W-:-:S07]  /*9a90*/  MOV R0, UR5 ;  /* 0x0000000500007c02 */ /* 0x000fce0008000f00 */
.L_x_111:
[----:B-1----:R1:W2:Y:S02]  /*9aa0*/  SYNCS.PHASECHK.TRANS64.TRYWAIT P0, [R0+URZ], R3 ;  /* 0x00000003000075a7 */ /* 0x0022a400080011ff */
[----:B--2---:R-:W-:Y:S05]  /*9ab0*/  @!P0 NANOSLEEP.SYNCS 0x989680 ;  /* 0x009896800000895d */ /* 0x004fea0003900000 */
[----:B------:R-:W2:Y:S02]  /*9ac0*/  @!P0 SYNCS.PHASECHK.TRANS64 P0, [R0+URZ], R3 ;  /* 0x00000003000085a7 */ /* 0x000ea400080010ff */
[----:B--2---:R-:W-:Y:S05]  /*9ad0*/  @!P0 BRA `(.L_x_111) ;  /* 0xfffffffc00f08947 */ /* 0x004fea000383ffff */
[----:B------:R-:W-:Y:S05]  /*9ae0*/  BRA `(.L_x_112) ;  /* 0xffffff88009c7947 */ /* 0x000fea000383ffff */
.L_x_38:
[----:B------:R-:W-:-:S07]  /*9af0*/  MOV R0, UR5 ;  /* 0x0000000500007c02 */ /* 0x000fce0008000f00 */
.L_x_113:
[----:B-1----:R1:W2:Y:S02]  /*9b00*/  SYNCS.PHASECHK.TRANS64.TRYWAIT P0, [R0+URZ], R3 ;  /* 0x00000003000075a7 */ /* 0x0022a400080011ff */
[----:B--2---:R-:W-:Y:S05]  /*9b10*/  @!P0 NANOSLEEP.SYNCS 0x989680 ;  /* 0x009896800000895d */ /* 0x004fea0003900000 */
[----:B------:R-:W2:Y:S02]  /*9b20*/  @!P0 SYNCS.PHASECHK.TRANS64 P0, [R0+URZ], R3 ;  /* 0x00000003000085a7 */ /* 0x000ea400080010ff */
[----:B--2---:R-:W-:Y:S05]  /*9b30*/  @!P0 BRA `(.L_x_113) ;  /* 0xfffffffc00f08947 */ /* 0x004fea000383ffff */
[----:B------:R-:W-:Y:S05]  /*9b40*/  BRA `(.L_x_114) ;  /* 0xffffff8800a87947 */ /* 0x000fea000383ffff */
.L_x_41:
[----:B--2---:R2:W3:Y:S02]  /*9b50*/  SYNCS.PHASECHK.TRANS64.TRYWAIT P0, [R2+URZ+0xc0], R4 ;  /* 0x0000c004020075a7 */ /* 0x0044e400080011ff */
[----:B---3--:R-:W-:Y:S05]  /*9b60*/  @!P0 NANOSLEEP.SYNCS 0x989680 ;  /* 0x009896800000895d */ /* 0x008fea0003900000 */
[----:B------:R-:W3:Y:S02]  /*9b70*/  @!P0 SYNCS.PHASECHK.TRANS64 P0, [R2+URZ+0xc0], R4 ;  /* 0x0000c004020085a7 */ /* 0x000ee400080010ff */
[----:B---3--:R-:W-:Y:S05]  /*9b80*/  @!P0 BRA `(.L_x_41) ;  /* 0xfffffffc00f08947 */ /* 0x008fea000383ffff */
[----:B------:R-:W-:Y:S05]  /*9b90*/  BRA `(.L_x_115) ;  /* 0xffffff8c00047947 */ /* 0x000fea000383ffff */
.L_x_42:
[----:B------:R-:W-:-:S07]  /*9ba0*/  MOV R2, UR4 ;  /* 0x0000000400027c02 */ /* 0x000fce0008000f00 */
.L_x_116:
[----:B--2---:R2:W3:Y:S02]  /*9bb0*/  SYNCS.PHASECHK.TRANS64.TRYWAIT P0, [R2+URZ+0x80], R5 ;  /* 0x00008005020075a7 */ /* 0x0044e400080011ff */
[----:B---3--:R-:W-:Y:S05]  /*9bc0*/  @!P0 NANOSLEEP.SYNCS 0x989680 ;  /* 0x009896800000895d */ /* 0x008fea0003900000 */
[----:B------:R-:W3:Y:S02]  /*9bd0*/  @!P0 SYNCS.PHASECHK.TRANS64 P0, [R2+URZ+0x80], R5 ;  /* 0x00008005020085a7 */ /* 0x000ee400080010ff */
[----:B---3--:R-:W-:Y:S05]  /*9be0*/  @!P0 BRA `(.L_x_116) ;  /* 0xfffffffc00f08947 */ /* 0x008fea000383ffff */
[----:B------:R-:W-:Y:S05]  /*9bf0*/  BRA `(.L_x_117) ;  /* 0xffffff8c00147947 */ /* 0x000fea000383ffff */
.L_x_43:
[----:B--2---:R2:W3:Y:S02]  /*9c00*/  SYNCS.PHASECHK.TRANS64.TRYWAIT P1, [R2+URZ+0x70], R4 ;  /* 0x00007004020075a7 */ /* 0x0044e400080211ff */
[----:B---3--:R-:W-:Y:S05]  /*9c10*/  @!P1 NANOSLEEP.SYNCS 0x989680 ;  /* 0x009896800000995d */ /* 0x008fea0003900000 */
[----:B------:R-:W3:Y:S02]  /*9c20*/  @!P1 SYNCS.PHASECHK.TRANS64 P1, [R2+URZ+0x70], R4 ;  /* 0x00007004020095a7 */ /* 0x000ee400080210ff */
[----:B---3--:R-:W-:Y:S05]  /*9c30*/  @!P1 BRA `(.L_x_43) ;  /* 0xfffffffc00f09947 */ /* 0x008fea000383ffff */
[----:B------:R-:W-:Y:S05]  /*9c40*/  BRA `(.L_x_118) ;  /* 0xffffff8c00447947 */ /* 0x000fea000383ffff */
.L_x_46:
[----:B------:R-:W-:-:S07]  /*9c50*/  MOV R0, UR4 ;  /* 0x0000000400007c02 */ /* 0x000fce0008000f00 */
.L_x_119:
[----:B--2---:R2:W3:Y:S02]  /*9c60*/  SYNCS.PHASECHK.TRANS64.TRYWAIT P0, [R0+URZ+0x80], R2 ;  /* 0x00008002000075a7 */ /* 0x0044e400080011ff */
[----:B---3--:R-:W-:Y:S05]  /*9c70*/  @!P0 NANOSLEEP.SYNCS 0x989680 ;  /* 0x009896800000895d */ /* 0x008fea0003900000 */
[----:B------:R-:W3:Y:S02]  /*9c80*/  @!P0 SYNCS.PHASECHK.TRANS64 P0, [R0+URZ+0x80], R2 ;  /* 0x00008002000085a7 */ /* 0x000ee400080010ff */
[----:B---3--:R-:W-:Y:S05]  /*9c90*/  @!P0 BRA `(.L_x_119) ;  /* 0xfffffffc00f08947 */ /* 0x008fea000383ffff */
[----:B------:R-:W-:Y:S05]  /*9ca0*/  BRA `(.L_x_45) ;  /* 0xffffff8c00987947 */ /* 0x000fea000383ffff */
.L_x_53:
[----:B--2---:R2:W3:Y:S02]  /*9cb0*/  SYNCS.PHASECHK.TRANS64.TRYWAIT P1, [R0+URZ+0x70], R2 ;  /* 0x00007002000075a7 */ /* 0x0044e400080211ff */
[----:B---3--:R-:W-:Y:S05]  /*9cc0*/  @!P1 NANOSLEEP.SYNCS 0x989680 ;  /* 0x009896800000995d */ /* 0x008fea0003900000 */
[----:B------:R-:W3:Y:S02]  /*9cd0*/  @!P1 SYNCS.PHASECHK.TRANS64 P1, [R0+URZ+0x70], R2 ;  /* 0x00007002000095a7 */ /* 0x000ee400080210ff */
[----:B---3--:R-:W-:Y:S05]  /*9ce0*/  @!P1 BRA `(.L_x_53) ;  /* 0xfffffffc00f09947 */ /* 0x008fea000383ffff */
[----:B------:R-:W-:Y:S05]  /*9cf0*/  BRA `(.L_x_120) ;  /* 0xffffff9400087947 */ /* 0x000fea000383ffff */
.L_x_54:
[----:B------:R-:W-:-:S07]  /*9d00*/  MOV R2, UR29 ;  /* 0x0000001d00027c02 */ /* 0x000fce0008000f00 */
.L_x_121:
[----:B-1----:R1:W2:Y:S02]  /*9d10*/  SYNCS.PHASECHK.TRANS64.TRYWAIT P0, [R2+URZ+0xa8], R0 ;  /* 0x0000a800020075a7 */ /* 0x0022a400080011ff */
[----:B--2---:R-:W-:Y:S05]  /*9d20*/  @!P0 NANOSLEEP.SYNCS 0x989680 ;  /* 0x009896800000895d */ /* 0x004fea0003900000 */
[----:B------:R-:W2:Y:S02]  /*9d30*/  @!P0 SYNCS.PHASECHK.TRANS64 P0, [R2+URZ+0xa8], R0 ;  /* 0x0000a800020085a7 */ /* 0x000ea400080010ff */
[----:B--2---:R-:W-:Y:S05]  /*9d40*/  @!P0 BRA `(.L_x_121) ;  /* 0xfffffffc00f08947 */ /* 0x004fea000383ffff */
[----:B------:R-:W-:Y:S05]  /*9d50*/  BRA `(.L_x_122) ;  /* 0xffffff94003c7947 */ /* 0x000fea000383ffff */
.L_x_57:
[----:B------:R-:W-:Y:S07]  /*9d60*/  MOV R0, UR7 ;  /* 0x0000000700007c02 */ /* 0x000fee0008000f00 */
.L_x_123:
[----:B-1----:R1:W2:Y:S02]  /*9d70*/  SYNCS.PHASECHK.TRANS64.TRYWAIT P0, [R0+URZ], R2 ;  /* 0x00000002000075a7 */ /* 0x0022a400080011ff */
[----:B--2---:R-:W-:Y:S05]  /*9d80*/  @!P0 NANOSLEEP.SYNCS 0x989680 ;  /* 0x009896800000895d */ /* 0x004fea0003900000 */
[----:B------:R-:W2:Y:S02]  /*9d90*/  @!P0 SYNCS.PHASECHK.TRANS64 P0, [R0+URZ], R2 ;  /* 0x00000002000085a7 */ /* 0x000ea400080010ff */
[----:B--2---:R-:W-:Y:S05]  /*9da0*/  @!P0 BRA `(.L_x_123) ;  /* 0xfffffffc00f08947 */ /* 0x004fea000383ffff */
[----:B------:R-:W-:Y:S05]  /*9db0*/  BRA `(.L_x_56) ;  /* 0xffffff9400587947 */ /* 0x000fea000383ffff */
.L_x_60:
[----:B------:R-:W-:-:S07]  /*9dc0*/  MOV R0, UR4 ;  /* 0x0000000400007c02 */ /* 0x000fce0008000f00 */
.L_x_124:
[----:B-1----:R1:W3:Y:S02]  /*9dd0*/  SYNCS.PHASECHK.TRANS64.TRYWAIT P0, [R0+URZ], R2 ;  /* 0x00000002000075a7 */ /* 0x0022e400080011ff */
[----:B---3--:R-:W-:Y:S05]  /*9de0*/  @!P0 NANOSLEEP.SYNCS 0x989680 ;  /* 0x009896800000895d */ /* 0x008fea0003900000 */
[----:B------:R-:W3:Y:S02]  /*9df0*/  @!P0 SYNCS.PHASECHK.TRANS64 P0, [R0+URZ], R2 ;  /* 0x00000002000085a7 */ /* 0x000ee400080010ff */
[----:B---3--:R-:W-:Y:S05]  /*9e00*/  @!P0 BRA `(.L_x_124) ;  /* 0xfffffffc00f08947 */ /* 0x008fea000383ffff */
[----:B------:R-:W-:Y:S05]  /*9e10*/  BRA `(.L_x_125) ;  /* 0xffffff9800387947 */ /* 0x000fea000383ffff */
.L_x_61:
[----:B------:R-:W-:-:S07]  /*9e20*/  MOV R0, UR5 ;  /* 0x0000000500007c02 */ /* 0x000fce0008000f00 */
.L_x_126:
[----:B-1----:R1:W2:Y:S02]  /*9e30*/  SYNCS.PHASECHK.TRANS64.TRYWAIT P0, [R0+URZ], R2 ;  /* 0x00000002000075a7 */ /* 0x0022a400080011ff */
[----:B--2---:R-:W-:Y:S05]  /*9e40*/  @!P0 NANOSLEEP.SYNCS 0x989680 ;  /* 0x009896800000895d */ /* 0x004fea0003900000 */
[----:B------:R-:W2:Y:S02]  /*9e50*/  @!P0 SYNCS.PHASECHK.TRANS64 P0, [R0+URZ], R2 ;  /* 0x00000002000085a7 */ /* 0x000ea400080010ff */
[----:B--2---:R-:W-:Y:S05]  /*9e60*/  @!P0 BRA `(.L_x_126) ;  /* 0xfffffffc00f08947 */ /* 0x004fea000383ffff */
[----:B------:R-:W-:Y:S05]  /*9e70*/  BRA `(.L_x_127) ;  /* 0xffffff9800447947 */ /* 0x000fea000383ffff */
.L_x_62:
[----:B------:R-:W-:-:S07]  /*9e80*/  MOV R0, UR4 ;  /* 0x0000000400007c02 */ /* 0x000fce0008000f00 */
.L_x_128:
[----:B-1----:R1:W2:Y:S02]  /*9e90*/  SYNCS.PHASECHK.TRANS64.TRYWAIT P0, [R0+URZ], R2 ;  /* 0x00000002000075a7 */ /* 0x0022a400080011ff */
[----:B--2---:R-:W-:Y:S05]  /*9ea0*/  @!P0 NANOSLEEP.SYNCS 0x989680 ;  /* 0x009896800000895d */ /* 0x004fea0003900000 */
[----:B------:R-:W2:Y:S02]  /*9eb0*/  @!P0 SYNCS.PHASECHK.TRANS64 P0, [R0+URZ], R2 ;  /* 0x00000002000085a7 */ /* 0x000ea400080010ff */
[----:B--2---:R-:W-:Y:S05]  /*9ec0*/  @!P0 BRA `(.L_x_128) ;  /* 0xfffffffc00f08947 */ /* 0x004fea000383ffff */
[----:B------:R-:W-:Y:S05]  /*9ed0*/  BRA `(.L_x_129) ;  /* 0xffffff9800507947 */ /* 0x000fea000383ffff */
.L_x_67:
[----:B--2---:R2:W4:Y:S02]  /*9ee0*/  SYNCS.PHASECHK.TRANS64.TRYWAIT P0, [R3+URZ+0x70], R0 ;  /* 0x00007000030075a7 */ /* 0x00452400080011ff */
[----:B----4-:R-:W-:Y:S05]  /*9ef0*/  @!P0 NANOSLEEP.SYNCS 0x989680 ;  /* 0x009896800000895d */ /* 0x010fea0003900000 */
[----:B------:R-:W4:Y:S02]  /*9f00*/  @!P0 SYNCS.PHASECHK.TRANS64 P0, [R3+URZ+0x70], R0 ;  /* 0x00007000030085a7 */ /* 0x000f2400080010ff */
[----:B----4-:R-:W-:Y:S05]  /*9f10*/  @!P0 BRA `(.L_x_67) ;  /* 0xfffffffc00f08947 */ /* 0x010fea000383ffff */
[----:B------:R-:W-:Y:S05]  /*9f20*/  BRA `(.L_x_130) ;  /* 0xffffff9c00707947 */ /* 0x000fea000383ffff */
.L_x_70:
[----:B-1----:R-:W-:Y:S07]  /*9f30*/  MOV R0, UR6 ;  /* 0x0000000600007c02 */ /* 0x002fee0008000f00 */
.L_x_131:
[----:B-1----:R1:W2:Y:S02]  /*9f40*/  SYNCS.PHASECHK.TRANS64.TRYWAIT P1, [R0+URZ+0x68], R2 ;  /* 0x00006802000075a7 */ /* 0x0022a400080211ff */
[----:B--2---:R-:W-:Y:S05]  /*9f50*/  @!P1 NANOSLEEP.SYNCS 0x989680 ;  /* 0x009896800000995d */ /* 0x004fea0003900000 */
[----:B------:R-:W2:Y:S02]  /*9f60*/  @!P1 SYNCS.PHASECHK.TRANS64 P1, [R0+URZ+0x68], R2 ;  /* 0x00006802000095a7 */ /* 0x000ea400080210ff */
[----:B--2---:R-:W-:Y:S05]  /*9f70*/  @!P1 BRA `(.L_x_131) ;  /* 0xfffffffc00f09947 */ /* 0x004fea000383ffff */
[----:B------:R-:W-:Y:S05]  /*9f80*/  BRA `(.L_x_69) ;  /* 0xffffffa000e07947 */ /* 0x000fea000383ffff */
.L_x_73:
[----:B------:R-:W-:Y:S07]  /*9f90*/  MOV R2, UR5 ;  /* 0x0000000500027c02 */ /* 0x000fee0008000f00 */
.L_x_132:
[----:B-1----:R1:W2:Y:S02]  /*9fa0*/  SYNCS.PHASECHK.TRANS64.TRYWAIT P2, [R2+URZ+0x50], R0 ;  /* 0x00005000020075a7 */ /* 0x0022a400080411ff */
[----:B--2---:R-:W-:Y:S05]  /*9fb0*/  @!P2 NANOSLEEP.SYNCS 0x989680 ;  /* 0x009896800000a95d */ /* 0x004fea0003900000 */
[----:B------:R-:W2:Y:S02]  /*9fc0*/  @!P2 SYNCS.PHASECHK.TRANS64 P2, [R2+URZ+0x50], R0 ;  /* 0x000050000200a5a7 */ /* 0x000ea400080410ff */
[----:B--2---:R-:W-:Y:S05]  /*9fd0*/  @!P2 BRA `(.L_x_132) ;  /* 0xfffffffc00f0a947 */ /* 0x004fea000383ffff */
[----:B------:R-:W-:Y:S05]  /*9fe0*/  BRA `(.L_x_133) ;  /* 0xffffffa4004c7947 */ /* 0x000fea000383ffff */
.L_x_75:
[----:B------:R-:W-:-:S07]  /*9ff0*/  MOV R0, UR4 ;  /* 0x0000000400007c02 */ /* 0x000fce0008000f00 */
.L_x_134:
[----:B-1----:R1:W4:Y:S02]  /*a000*/  SYNCS.PHASECHK.TRANS64.TRYWAIT P0, [R0+URZ], R2 ;  /* 0x00000002000075a7 */ /* 0x00232400080011ff */
[----:B----4-:R-:W-:Y:S05]  /*a010*/  @!P0 NANOSLEEP.SYNCS 0x989680 ;  /* 0x009896800000895d */ /* 0x010fea0003900000 */
[----:B------:R-:W4:Y:S02]  /*a020*/  @!P0 SYNCS.PHASECHK.TRANS64 P0, [R0+URZ], R2 ;  /* 0x00000002000085a7 */ /* 0x000f2400080010ff */
[----:B----4-:R-:W-:Y:S05]  /*a030*/  @!P0 BRA `(.L_x_134) ;  /* 0xfffffffc00f08947 */ /* 0x010fea000383ffff */
[----:B------:R-:W-:Y:S05]  /*a040*/  BRA `(.L_x_135) ;  /* 0xffffffa800247947 */ /* 0x000fea000383ffff */
.L_x_77:
[----:B------:R-:W-:Y:S07]  /*a050*/  MOV R0, UR4 ;  /* 0x0000000400007c02 */ /* 0x000fee0008000f00 */
.L_x_136:
[----:B-1----:R1:W2:Y:S02]  /*a060*/  SYNCS.PHASECHK.TRANS64.TRYWAIT P0, [R0+URZ+0x70], R3 ;  /* 0x00007003000075a7 */ /* 0x0022a400080011ff */
[----:B--2---:R-:W-:Y:S05]  /*a070*/  @!P0 NANOSLEEP.SYNCS 0x989680 ;  /* 0x009896800000895d */ /* 0x004fea0003900000 */
[----:B------:R-:W2:Y:S02]  /*a080*/  @!P0 SYNCS.PHASECHK.TRANS64 P0, [R0+URZ+0x70], R3 ;  /* 0x00007003000085a7 */ /* 0x000ea400080010ff */
[----:B--2---:R-:W-:Y:S05]  /*a090*/  @!P0 BRA `(.L_x_136) ;  /* 0xfffffffc00f08947 */ /* 0x004fea000383ffff */
[----:B------:R-:W-:Y:S05]  /*a0a0*/  BRA `(.L_x_137) ;  /* 0xffffffa800cc7947 */ /* 0x000fea000383ffff */
.L_x_87:
[----:B--2---:R2:W3:Y:S02]  /*a0b0*/  SYNCS.PHASECHK.TRANS64.TRYWAIT P0, [R5+URZ+0x40], R3 ;  /* 0x00004003050075a7 */ /* 0x0044e400080011ff */
[----:B---3--:R-:W-:Y:S05]  /*a0c0*/  @!P0 NANOSLEEP.SYNCS 0x989680 ;  /* 0x009896800000895d */ /* 0x008fea0003900000 */
[----:B------:R-:W3:Y:S02]  /*a0d0*/  @!P0 SYNCS.PHASECHK.TRANS64 P0, [R5+URZ+0x40], R3 ;  /* 0x00004003050085a7 */ /* 0x000ee400080010ff */
[----:B---3--:R-:W-:Y:S05]  /*a0e0*/  @!P0 BRA `(.L_x_87) ;  /* 0xfffffffc00f08947 */ /* 0x008fea000383ffff */
[----:B------:R-:W-:Y:S05]  /*a0f0*/  BRA `(.L_x_86) ;  /* 0xffffffbc00307947 */ /* 0x000fea000383ffff */
.L_x_89:
[----:B-1----:R1:W2:Y:S02]  /*a100*/  SYNCS.PHASECHK.TRANS64.TRYWAIT P1, [R4+URZ+0x90], R6 ;  /* 0x00009006040075a7 */ /* 0x0022a400080211ff */
[----:B--2---:R-:W-:Y:S05]  /*a110*/  @!P1 NANOSLEEP.SYNCS 0x989680 ;  /* 0x009896800000995d */ /* 0x004fea0003900000 */
[----:B------:R-:W2:Y:S02]  /*a120*/  @!P1 SYNCS.PHASECHK.TRANS64 P1, [R4+URZ+0x90], R6 ;  /* 0x00009006040095a7 */ /* 0x000ea400080210ff */
[----:B--2---:R-:W-:Y:S05]  /*a130*/  @!P1 BRA `(.L_x_89) ;  /* 0xfffffffc00f09947 */ /* 0x004fea000383ffff */
[----:B------:R-:W-:Y:S05]  /*a140*/  BRA `(.L_x_88) ;  /* 0xffffffc0006c7947 */ /* 0x000fea000383ffff */
        .weak           $__internal_0_$__cuda_sm10x_tcgen05_guardrail_trap_col_being_dealloced_not_returned_by_alloc
        .type           $__internal_0_$__cuda_sm10x_tcgen05_guardrail_trap_col_being_dealloced_not_returned_by_alloc,@function
        .size           $__internal_0_$__cuda_sm10x_tcgen05_guardrail_trap_col_being_dealloced_not_returned_by_alloc,($__internal_1_$__cuda_sm10x_tcgen05_guardrail_trap_phase_invalid_during_alloc - $__internal_0_$__cuda_sm10x_tcgen05_guardrail_trap_col_being_dealloced_not_returned_by_alloc)
$__internal_0_$__cuda_sm10x_tcgen05_guardrail_trap_col_being_dealloced_not_returned_by_alloc:
[----:B------:R-:W-:Y:S05]  /*a150*/  BPT.TRAP 0x1 ;  /* 0x000000040000795c */ /* 0x000fea0000300000 */
[----:B------:R-:W-:-:S04]  /*a160*/  HFMA2 R3, -RZ, RZ, 0, 0 ;  /* 0x00000000ff037431 */ /* 0x000fc800000001ff */
[----:B------:R-:W-:Y:S05]  /*a170*/  RET.REL.NODEC R2 `(_ZN7cutlass13device_kernelINS_4gemm6kernel13GemmUniversalIN4cute5tupleIJiiiiEEENS1_10collective13CollectiveMmaINS1_35MainloopSm100TmaUmmaWarpSpecializedILi4ELi2ELi3ENS5_IJNS4_1CILi1EEESB_SB_EEEEENS5_IJNSA_ILi128EEENSA_ILi160EEENSA_ILi64EEEEEENS_6half_tENS5_IJlSB_lEEESI_SJ_NS4_8TiledMMAINS4_8MMA_AtomIJNS4_20SM100_MMA_F16BF16_SSISI_SI_fLi128ELi160ELNS4_4UMMA5MajorE0ELSO_0ELNSN_7ScaleInE0ELSP_0EEEEEENS4_6LayoutISC_NS5_IJNSA_ILi0EEEST_ST_EEEEENS5_IJNS4_10UnderscoreESW_SW_EEEEENS4_13SM90_TMA_LOADENS4_14ComposedLayoutINS4_7SwizzleILi3ELi4ELi3EEENS4_18smem_ptr_flag_bitsILi16EEENSS_INS5_IJNSA_ILi8EEESG_EEENS5_IJSG_SB_EEEEEEEvNS4_8identityESZ_S19_vS1A_EENS_8epilogue10collective18CollectiveEpilogueINS1C_23Sm100TmaWarpSpecializedILi2ELi1ELi160ELb1ELb0EEEJSH_NS5_IJNSS_ISE_SB_EENSS_ISF_SB_EEEEESI_SJ_SI_SJ_NS1C_6fusion15FusionCallbacksIS1G_NS1K_17LinearCombinationISI_fSI_fLNS_15FloatRoundStyleE2EEESH_S1J_JEEENS4_5SM1004TMEM4LOAD26SM100_TMEM_LOAD_32dp32b32xESZ_NS10_INS11_ILi2ELi4ELi3EEES14_NSS_INS5_IJS15_NSA_ILi32EEEEEENS5_IJS1V_SB_EEEEEEENS4_39AutoVectorizingCopyWithAssumedAlignmentILi128EEENS4_14SM90_TMA_STOREES1Z_S21_S21_EEEvvEEEEvNT_6ParamsE) ;  /* 0xffffff5c02a07950 */ /* 0x000fea0003c3ffff */
        .weak           $__internal_1_$__cuda_sm10x_tcgen05_guardrail_trap_phase_invalid_during_alloc
        .type           $__internal_1_$__cuda_sm10x_tcgen05_guardrail_trap_phase_invalid_during_alloc,@function
        .size           $__internal_1_$__cuda_sm10x_tcgen05_guardrail_trap_phase_invalid_during_alloc,($__internal_2_$__cuda_sm10x_tcgen05_guardrail_trap_unallocated_columns_being_dealloced - $__internal_1_$__cuda_sm10x_tcgen05_guardrail_trap_phase_invalid_during_alloc)
$__internal_1_$__cuda_sm10x_tcgen05_guardrail_trap_phase_invalid_during_alloc:
[----:B------:R-:W-:Y:S05]  /*a180*/  BPT.TRAP 0x1 ;  /* 0x000000040000795c */ /* 0x000fea0000300000 */
[----:B------:R-:W-:-:S04]  /*a190*/  MOV R3, 0x0 ;  /* 0x0000000000037802 */ /* 0x000fc80000000f00 */
[----:B------:R-:W-:Y:S05]  /*a1a0*/  RET.REL.NODEC R2 `(_ZN7cutlass13device_kernelINS_4gemm6kernel13GemmUniversalIN4cute5tupleIJiiiiEEENS1_10collective13CollectiveMmaINS1_35MainloopSm100TmaUmmaWarpSpecializedILi4ELi2ELi3ENS5_IJNS4_1CILi1EEESB_SB_EEEEENS5_IJNSA_ILi128EEENSA_ILi160EEENSA_ILi64EEEEEENS_6half_tENS5_IJlSB_lEEESI_SJ_NS4_8TiledMMAINS4_8MMA_AtomIJNS4_20SM100_MMA_F16BF16_SSISI_SI_fLi128ELi160ELNS4_4UMMA5MajorE0ELSO_0ELNSN_7ScaleInE0ELSP_0EEEEEENS4_6LayoutISC_NS5_IJNSA_ILi0EEEST_ST_EEEEENS5_IJNS4_10UnderscoreESW_SW_EEEEENS4_13SM90_TMA_LOADENS4_14ComposedLayoutINS4_7SwizzleILi3ELi4ELi3EEENS4_18smem_ptr_flag_bitsILi16EEENSS_INS5_IJNSA_ILi8EEESG_EEENS5_IJSG_SB_EEEEEEEvNS4_8identityESZ_S19_vS1A_EENS_8epilogue10collective18CollectiveEpilogueINS1C_23Sm100TmaWarpSpecializedILi2ELi1ELi160ELb1ELb0EEEJSH_NS5_IJNSS_ISE_SB_EENSS_ISF_SB_EEEEESI_SJ_SI_SJ_NS1C_6fusion15FusionCallbacksIS1G_NS1K_17LinearCombinationISI_fSI_fLNS_15FloatRoundStyleE2EEESH_S1J_JEEENS4_5SM1004TMEM4LOAD26SM100_TMEM_LOAD_32dp32b32xESZ_NS10_INS11_ILi2ELi4ELi3EEES14_NSS_INS5_IJS15_NSA_ILi32EEEEEENS5_IJS1V_SB_EEEEEEENS4_39AutoVectorizingCopyWithAssumedAlignmentILi128EEENS4_14SM90_TMA_STOREES1Z_S21_S21_EEEvvEEEEvNT_6ParamsE) ;  /* 0xffffff5c02947950 */ /* 0x000fea0003c3ffff */
        .weak           $__internal_2_$__cuda_sm10x_tcgen05_guardrail_trap_unallocated_columns_being_dealloced
        .type           $__internal_2_$__cuda_sm10x_tcgen05_guardrail_trap_unallocated_columns_being_dealloced,@function
        .size           $__internal_2_$__cuda_sm10x_tcgen05_guardrail_trap_unallocated_columns_being_dealloced,(.L_x_139 - $__internal_2_$__cuda_sm10x_tcgen05_guardrail_trap_unallocated_columns_being_dealloced)
$__internal_2_$__cuda_sm10x_tcgen05_guardrail_trap_unallocated_columns_being_dealloced:
[----:B------:R-:W-:Y:S05]  /*a1b0*/  BPT.TRAP 0x1 ;  /* 0x000000040000795c */ /* 0x000fea0000300000 */
[----:B------:R-:W-:-:S04]  /*a1c0*/  HFMA2 R3, -RZ, RZ, 0, 0 ;  /* 0x00000000ff037431 */ /* 0x000fc800000001ff */
[----:B------:R-:W-:Y:S05]  /*a1d0*/  RET.REL.NODEC R2 `(_ZN7cutlass13device_kernelINS_4gemm6kernel13GemmUniversalIN4cute5tupleIJiiiiEEENS1_10collective13CollectiveMmaINS1_35MainloopSm100TmaUmmaWarpSpecializedILi4ELi2ELi3ENS5_IJNS4_1CILi1EEESB_SB_EEEEENS5_IJNSA_ILi128EEENSA_ILi160EEENSA_ILi64EEEEEENS_6half_tENS5_IJlSB_lEEESI_SJ_NS4_8TiledMMAINS4_8MMA_AtomIJNS4_20SM100_MMA_F16BF16_SSISI_SI_fLi128ELi160ELNS4_4UMMA5MajorE0ELSO_0ELNSN_7ScaleInE0ELSP_0EEEEEENS4_6LayoutISC_NS5_IJNSA_ILi0EEEST_ST_EEEEENS5_IJNS4_10UnderscoreESW_SW_EEEEENS4_13SM90_TMA_LOADENS4_14ComposedLayoutINS4_7SwizzleILi3ELi4ELi3EEENS4_18smem_ptr_flag_bitsILi16EEENSS_INS5_IJNSA_ILi8EEESG_EEENS5_IJSG_SB_EEEEEEEvNS4_8identityESZ_S19_vS1A_EENS_8epilogue10collective18CollectiveEpilogueINS1C_23Sm100TmaWarpSpecializedILi2ELi1ELi160ELb1ELb0EEEJSH_NS5_IJNSS_ISE_SB_EENSS_ISF_SB_EEEEESI_SJ_SI_SJ_NS1C_6fusion15FusionCallbacksIS1G_NS1K_17LinearCombinationISI_fSI_fLNS_15FloatRoundStyleE2EEESH_S1J_JEEENS4_5SM1004TMEM4LOAD26SM100_TMEM_LOAD_32dp32b32xESZ_NS10_INS11_ILi2ELi4ELi3EEES14_NSS_INS5_IJS15_NSA_ILi32EEEEEENS5_IJS1V_SB_EEEEEEENS4_39AutoVectorizingCopyWithAssumedAlignmentILi128EEENS4_14SM90_TMA_STOREES1Z_S21_S21_EEEvvEEEEvNT_6ParamsE) ;  /* 0xffffff5c02887950 */ /* 0x000fea0003c3ffff */
.L_x_138:
[----:B------:R-:W-:-:S00]  /*a1e0*/  BRA `(.L_x_138) ;  /* 0xfffffffc00fc7947 */ /* 0x000fc0000383ffff */
[----:B------:R-:W-:-:S00]  /*a1f0*/  NOP ;  /* 0x0000000000007918 */ /* 0x000fc00000000000 */
        /* <DEDUP_REMOVED lines=8> */
.L_x_139:


//--------------------- .nv.global.init           --------------------------
	.section	.nv.global.init,"aw",@progbits
.nv.global.init:
	.type		$str$27,@object
	.size		$str$27,($str$28 - $str$27)
$str$27:
        /*0000*/ 	.byte	0x28, 0x61, 0x64, 0x64, 0x72, 0x65, 0x73, 0x73, 0x20, 0x26, 0x20, 0x6d, 0x61, 0x73, 0x6b, 0x29
        /*0010*/ 	.byte	0x20, 0x3d, 0x3d, 0x20, 0x30, 0x00
	.type		$str$28,@object
	.size		$str$28,($str$26 - $str$28)
$str$28:
        /*0016*/ 	.byte	0x2f, 0x74, 0x6d, 0x70, 0x2f, 0x63, 0x75, 0x74, 0x6c, 0x61, 0x73, 0x73, 0x5f, 0x73, 0x77, 0x65
        /*0026*/ 	.byte	0x65, 0x70, 0x5f, 0x73, 0x72, 0x63, 0x2f, 0x69, 0x6e, 0x63, 0x6c, 0x75, 0x64, 0x65, 0x2f, 0x63
        /*0036*/ 	.byte	0x75, 0x74, 0x65, 0x2f, 0x70, 0x6f, 0x69, 0x6e, 0x74, 0x65, 0x72, 0x5f, 0x66, 0x6c, 0x61, 0x67
        /*0046*/ 	.byte	0x67, 0x65, 0x64, 0x2e, 0x68, 0x70, 0x70, 0x00
	.type		$str$26,@object
	.size		$str$26,($str$25 - $str$26)
$str$26:
        /*004e*/ 	.byte	0x2f, 0x74, 0x6d, 0x70, 0x2f, 0x63, 0x75, 0x74, 0x6c, 0x61, 0x73, 0x73, 0x5f, 0x73, 0x77, 0x65
        /*005e*/ 	.byte	0x65, 0x70, 0x5f, 0x73, 0x72, 0x63, 0x2f, 0x69, 0x6e, 0x63, 0x6c, 0x75, 0x64, 0x65, 0x2f, 0x63
        /*006e*/ 	.byte	0x75, 0x74, 0x65, 0x2f, 0x61, 0x74, 0x6f, 0x6d, 0x2f, 0x63, 0x6f, 0x70, 0x79, 0x5f, 0x74, 0x72
        /*007e*/ 	.byte	0x61, 0x69, 0x74, 0x73, 0x5f, 0x73, 0x6d, 0x31, 0x30, 0x30, 0x2e, 0x68, 0x70, 0x70, 0x00
	.type		$str$25,@object
	.size		$str$25,(__unnamed_1 - $str$25)
$str$25:
        /*008d*/ 	.byte	0x28, 0x28, 0x75, 0x69, 0x6e, 0x74, 0x33, 0x32, 0x5f, 0x74, 0x28, 0x74, 0x68, 0x72, 0x65, 0x61
        /*009d*/ 	.byte	0x64, 0x49, 0x64, 0x78, 0x2e, 0x78, 0x29, 0x20, 0x2f, 0x20, 0x33, 0x32, 0x29, 0x20, 0x25, 0x20
        /*00ad*/ 	.byte	0x34, 0x29, 0x20, 0x3d, 0x3d, 0x20, 0x28, 0x28, 0x28, 0x74, 0x6d, 0x65, 0x6d, 0x5f, 0x61, 0x64
        /*00bd*/ 	.byte	0x64, 0x72, 0x20, 0x3e, 0x3e, 0x20, 0x31, 0x36, 0x29, 0x20, 0x2f, 0x20, 0x33, 0x32, 0x29, 0x20
        /*00cd*/ 	.byte	0x25, 0x20, 0x34, 0x29, 0x00
	.type		__unnamed_1,@object
	.size		__unnamed_1,(__unnamed_2 - __unnamed_1)
__unnamed_1:
        /* <DEDUP_REMOVED lines=25> */
        /*0262*/ 	.byte	0x30, 0x34, 0x38, 0x30, 0x3e, 0x3e, 0x3e, 0x3e, 0x5d, 0x00
	.type		__unnamed_2,@object
	.size		__unnamed_2,(.L_2 - __unnamed_2)
__unnamed_2:
        /* <DEDUP_REMOVED lines=42> */
        /*050c*/ 	.byte	0x3e, 0x3e, 0x5d, 0x00
.L_2:


//--------------------- .nv.shared._ZN7cutlass13device_kernelINS_4gemm6kernel13GemmUniversalIN4cute5tupleIJiiiiEEENS1_10collective13CollectiveMmaINS1_35MainloopSm100TmaUmmaWarpSpecializedILi4ELi2ELi3ENS5_IJNS4_1CILi1EEESB_SB_EEEEENS5_IJNSA_ILi128EEENSA_ILi160EEENSA_ILi64EEEEEENS_6half_tENS5_IJlSB_lEEESI_SJ_NS4_8TiledMMAINS4_8MMA_AtomIJNS4_20SM100_MMA_F16BF16_SSISI_SI_fLi128ELi160ELNS4_4UMMA5MajorE0ELSO_0ELNSN_7ScaleInE0ELSP_0EEEEEENS4_6LayoutISC_NS5_IJNSA_ILi0EEEST_ST_EEEEENS5_IJNS4_10UnderscoreESW_SW_EEEEENS4_13SM90_TMA_LOADENS4_14ComposedLayoutINS4_7SwizzleILi3ELi4ELi3EEENS4_18smem_ptr_flag_bitsILi16EEENSS_INS5_IJNSA_ILi8EEESG_EEENS5_IJSG_SB_EEEEEEEvNS4_8identityESZ_S19_vS1A_EENS_8epilogue10collective18CollectiveEpilogueINS1C_23Sm100TmaWarpSpecializedILi2ELi1ELi160ELb1ELb0EEEJSH_NS5_IJNSS_ISE_SB_EENSS_ISF_SB_EEEEESI_SJ_SI_SJ_NS1C_6fusion15FusionCallbacksIS1G_NS1K_17LinearCombinationISI_fSI_fLNS_15FloatRoundStyleE2EEESH_S1J_JEEENS4_5SM1004TMEM4LOAD26SM100_TMEM_LOAD_32dp32b32xESZ_NS10_INS11_ILi2ELi4ELi3EEES14_NSS_INS5_IJS15_NSA_ILi32EEEEEENS5_IJS1V_SB_EEEEEEENS4_39AutoVectorizingCopyWithAssumedAlignmentILi128EEENS4_14SM90_TMA_STOREES1Z_S21_S21_EEEvvEEEEvNT_6ParamsE --------------------------
	.section	.nv.shared._ZN7cutlass13device_kernelINS_4gemm6kernel13GemmUniversalIN4cute5tupleIJiiiiEEENS1_10collective13CollectiveMmaINS1_35MainloopSm100TmaUmmaWarpSpecializedILi4ELi2ELi3ENS5_IJNS4_1CILi1EEESB_SB_EEEEENS5_IJNSA_ILi128EEENSA_ILi160EEENSA_ILi64EEEEEENS_6half_tENS5_IJlSB_lEEESI_SJ_NS4_8TiledMMAINS4_8MMA_AtomIJNS4_20SM100_MMA_F16BF16_SSISI_SI_fLi128ELi160ELNS4_4UMMA5MajorE0ELSO_0ELNSN_7ScaleInE0ELSP_0EEEEEENS4_6LayoutISC_NS5_IJNSA_ILi0EEEST_ST_EEEEENS5_IJNS4_10UnderscoreESW_SW_EEEEENS4_13SM90_TMA_LOADENS4_14ComposedLayoutINS4_7SwizzleILi3ELi4ELi3EEENS4_18smem_ptr_flag_bitsILi16EEENSS_INS5_IJNSA_ILi8EEESG_EEENS5_IJSG_SB_EEEEEEEvNS4_8identityESZ_S19_vS1A_EENS_8epilogue10collective18CollectiveEpilogueINS1C_23Sm100TmaWarpSpecializedILi2ELi1ELi160ELb1ELb0EEEJSH_NS5_IJNSS_ISE_SB_EENSS_ISF_SB_EEEEESI_SJ_SI_SJ_NS1C_6fusion15FusionCallbacksIS1G_NS1K_17LinearCombinationISI_fSI_fLNS_15FloatRoundStyleE2EEESH_S1J_JEEENS4_5SM1004TMEM4LOAD26SM100_TMEM_LOAD_32dp32b32xESZ_NS10_INS11_ILi2ELi4ELi3EEES14_NSS_INS5_IJS15_NSA_ILi32EEEEEENS5_IJS1V_SB_EEEEEEENS4_39AutoVectorizingCopyWithAssumedAlignmentILi128EEENS4_14SM90_TMA_STOREES1Z_S21_S21_EEEvvEEEEvNT_6ParamsE,"aw",@nobits
	.sectionflags	@""
	.align	16
	.zero		1024


//--------------------- .nv.shared.reserved.0     --------------------------
	.section	.nv.shared.reserved.0,"aw",@nobits
	.weak		__nv_reservedSMEM_offset_0_alias
	.size		__nv_reservedSMEM_offset_0_alias, 0, 64
	.other		__nv_reservedSMEM_offset_0_alias,@"STO_CUDA_RESERVED_SHARED STV_DEFAULT"
__nv_reservedSMEM_offset_0_alias:
	.zero		0
.nv.shared.reserved.0:
	.zero		64
	.weak		__nv_reservedSMEM_tcgen05_partition
	.type		__nv_reservedSMEM_tcgen05_partition,@object
	.size		__nv_reservedSMEM_tcgen05_partition,(.L_0 - __nv_reservedSMEM_tcgen05_partition)
__nv_reservedSMEM_tcgen05_partition:
	.zero		32
.L_0:


//--------------------- .nv.global                --------------------------
	.section	.nv.global,"aw",@nobits
.nv.global:
	.type		_ZN40_INTERNAL_d42894b0_4_k_cu_48d69247_189094cute1_E,@object
	.size		_ZN40_INTERNAL_d42894b0_4_k_cu_48d69247_189094cute1_E,(_ZN40_INTERNAL_d42894b0_4_k_cu_48d69247_189094cuda3std3__45__cpo6cbeginE - _ZN40_INTERNAL_d42894b0_4_k_cu_48d69247_189094cute1_E)
_ZN40_INTERNAL_d42894b0_4_k_cu_48d69247_189094cute1_E:
	.zero		1
	.type		_ZN40_INTERNAL_d42894b0_4_k_cu_48d69247_189094cuda3std3__45__cpo6cbeginE,@object
	.size		_ZN40_INTERNAL_d42894b0_4_k_cu_48d69247_189094cuda3std3__45__cpo6cbeginE,(_ZN40_INTERNAL_d42894b0_4_k_cu_48d69247_189094cuda3std3__48in_placeE - _ZN40_INTERNAL_d42894b0_4_k_cu_48d69247_189094cuda3std3__45__cpo6cbeginE)
_ZN40_INTERNAL_d42894b0_4_k_cu_48d69247_189094cuda3std3__45__cpo6cbeginE:
	.zero		1
	.type		_ZN40_INTERNAL_d42894b0_4_k_cu_48d69247_189094cuda3std3__48in_placeE,@object
	.size		_ZN40_INTERNAL_d42894b0_4_k_cu_48d69247_189094cuda3std3__48in_placeE,(_ZN40_INTERNAL_d42894b0_4_k_cu_48d69247_189094cuda3std6ranges3__45__cpo9iter_moveE - _ZN40_INTERNAL_d42894b0_4_k_cu_48d69247_189094cuda3std3__48in_placeE)
_ZN40_INTERNAL_d42894b0_4_k_cu_48d69247_189094cuda3std3__48in_placeE:
	.zero		1
	.type		_ZN40_INTERNAL_d42894b0_4_k_cu_48d69247_189094cuda3std6ranges3__45__cpo9iter_moveE,@object
	.size		_ZN40_INTERNAL_d42894b0_4_k_cu_48d69247_189094cuda3std6ranges3__45__cpo9iter_moveE,(_ZN40_INTERNAL_d42894b0_4_k_cu_48d69247_189094cuda3std3__45__cpo5beginE - _ZN40_INTERNAL_d42894b0_4_k_cu_48d69247_189094cuda3std6ranges3__45__cpo9iter_moveE)
_ZN40_INTERNAL_d42894b0_4_k_cu_48d69247_189094cuda3std6ranges3__45__cpo9iter_moveE:
	.zero		1
	.type		_ZN40_INTERNAL_d42894b0_4_k_cu_48d69247_189094cuda3std3__45__cpo5beginE,@object
	.size		_ZN40_INTERNAL_d42894b0_4_k_cu_48d69247_189094cuda3std3__45__cpo5beginE,(_ZN40_INTERNAL_d42894b0_4_k_cu_48d69247_189094cuda3std3__442_GLOBAL__N__d42894b0_4_k_cu_48d69247_189096ignoreE - _ZN40_INTERNAL_d42894b0_4_k_cu_48d69247_189094cuda3std3__45__cpo5beginE)
_ZN40_INTERNAL_d42894b0_4_k_cu_48d69247_189094cuda3std3__45__cpo5beginE:
	.zero		1
	.type		_ZN40_INTERNAL_d42894b0_4_k_cu_48d69247_189094cuda3std3__442_GLOBAL__N__d42894b0_4_k_cu_48d69247_189096ignoreE,@object
	.size		_ZN40_INTERNAL_d42894b0_4_k_cu_48d69247_189094cuda3std3__442_GLOBAL__N__d42894b0_4_k_cu_48d69247_189096ignoreE,(_ZN40_INTERNAL_d42894b0_4_k_cu_48d69247_189094cute7productE - _ZN40_INTERNAL_d42894b0_4_k_cu_48d69247_189094cuda3std3__442_GLOBAL__N__d42894b0_4_k_cu_48d69247_189096ignoreE)
_ZN40_INTERNAL_d42894b0_4_k_cu_48d69247_189094cuda3std3__442_GLOBAL__N__d42894b0_4_k_cu_48d69247_189096ignoreE:
	.zero		1
	.type		_ZN40_INTERNAL_d42894b0_4_k_cu_48d69247_189094cute7productE,@object
	.size		_ZN40_INTERNAL_d42894b0_4_k_cu_48d69247_189094cute7productE,(_ZN40_INTERNAL_d42894b0_4_k_cu_48d69247_189094cuda3std3__45__cpo3endE - _ZN40_INTERNAL_d42894b0_4_k_cu_48d69247_189094cute7productE)
_ZN40_INTERNAL_d42894b0_4_k_cu_48d69247_189094cute7productE:
	.zero		1
	.type		_ZN40_INTERNAL_d42894b0_4_k_cu_48d69247_189094cuda3std3__45__cpo3endE,@object
	.size		_ZN40_INTERNAL_d42894b0_4_k_cu_48d69247_189094cuda3std3__45__cpo3endE,(_ZN40_INTERNAL_d42894b0_4_k_cu_48d69247_189094cuda3std3__419piecewise_constructE - _ZN40_INTERNAL_d42894b0_4_k_cu_48d69247_189094cuda3std3__45__cpo3endE)
_ZN40_INTERNAL_d42894b0_4_k_cu_48d69247_189094cuda3std3__45__cpo3endE:
	.zero		1
	.type		_ZN40_INTERNAL_d42894b0_4_k_cu_48d69247_189094cuda3std3__419piecewise_constructE,@object
	.size		_ZN40_INTERNAL_d42894b0_4_k_cu_48d69247_189094cuda3std3__419piecewise_constructE,(_ZN40_INTERNAL_d42894b0_4_k_cu_48d69247_189094cuda3std3__45__cpo4cendE - _ZN40_INTERNAL_d42894b0_4_k_cu_48d69247_189094cuda3std3__419piecewise_constructE)
_ZN40_INTERNAL_d42894b0_4_k_cu_48d69247_189094cuda3std3__419piecewise_constructE:
	.zero		1
	.type		_ZN40_INTERNAL_d42894b0_4_k_cu_48d69247_189094cuda3std3__45__cpo4cendE,@object
	.size		_ZN40_INTERNAL_d42894b0_4_k_cu_48d69247_189094cuda3std3__45__cpo4cendE,(_ZN40_INTERNAL_d42894b0_4_k_cu_48d69247_189094cuda3std6ranges3__45__cpo4swapE - _ZN40_INTERNAL_d42894b0_4_k_cu_48d69247_189094cuda3std3__45__cpo4cendE)
_ZN40_INTERNAL_d42894b0_4_k_cu_48d69247_189094cuda3std3__45__cpo4cendE:
	.zero		1
	.type		_ZN40_INTERNAL_d42894b0_4_k_cu_48d69247_189094cuda3std6ranges3__45__cpo4swapE,@object
	.size		_ZN40_INTERNAL_d42894b0_4_k_cu_48d69247_189094cuda3std6ranges3__45__cpo4swapE,(.L_10 - _ZN40_INTERNAL_d42894b0_4_k_cu_48d69247_189094cuda3std6ranges3__45__cpo4swapE)
_ZN40_INTERNAL_d42894b0_4_k_cu_48d69247_189094cuda3std6ranges3__45__cpo4swapE:
	.zero		1
.L_10:


//--------------------- .nv.constant0._ZN7cutlass13device_kernelINS_4gemm6kernel13GemmUniversalIN4cute5tupleIJiiiiEEENS1_10collective13CollectiveMmaINS1_35MainloopSm100TmaUmmaWarpSpecializedILi4ELi2ELi3ENS5_IJNS4_1CILi1EEESB_SB_EEEEENS5_IJNSA_ILi128EEENSA_ILi160EEENSA_ILi64EEEEEENS_6half_tENS5_IJlSB_lEEESI_SJ_NS4_8TiledMMAINS4_8MMA_AtomIJNS4_20SM100_MMA_F16BF16_SSISI_SI_fLi128ELi160ELNS4_4UMMA5MajorE0ELSO_0ELNSN_7ScaleInE0ELSP_0EEEEEENS4_6LayoutISC_NS5_IJNSA_ILi0EEEST_ST_EEEEENS5_IJNS4_10UnderscoreESW_SW_EEEEENS4_13SM90_TMA_LOADENS4_14ComposedLayoutINS4_7SwizzleILi3ELi4ELi3EEENS4_18smem_ptr_flag_bitsILi16EEENSS_INS5_IJNSA_ILi8EEESG_EEENS5_IJSG_SB_EEEEEEEvNS4_8identityESZ_S19_vS1A_EENS_8epilogue10collective18CollectiveEpilogueINS1C_23Sm100TmaWarpSpecializedILi2ELi1ELi160ELb1ELb0EEEJSH_NS5_IJNSS_ISE_SB_EENSS_ISF_SB_EEEEESI_SJ_SI_SJ_NS1C_6fusion15FusionCallbacksIS1G_NS1K_17LinearCombinationISI_fSI_fLNS_15FloatRoundStyleE2EEESH_S1J_JEEENS4_5SM1004TMEM4LOAD26SM100_TMEM_LOAD_32dp32b32xESZ_NS10_INS11_ILi2ELi4ELi3EEES14_NSS_INS5_IJS15_NSA_ILi32EEEEEENS5_IJS1V_SB_EEEEEEENS4_39AutoVectorizingCopyWithAssumedAlignmentILi128EEENS4_14SM90_TMA_STOREES1Z_S21_S21_EEEvvEEEEvNT_6ParamsE --------------------------
	.section	.nv.constant0._ZN7cutlass13device_kernelINS_4gemm6kernel13GemmUniversalIN4cute5tupleIJiiiiEEENS1_10collective13CollectiveMmaINS1_35MainloopSm100TmaUmmaWarpSpecializedILi4ELi2ELi3ENS5_IJNS4_1CILi1EEESB_SB_EEEEENS5_IJNSA_ILi128EEENSA_ILi160EEENSA_ILi64EEEEEENS_6half_tENS5_IJlSB_lEEESI_SJ_NS4_8TiledMMAINS4_8MMA_AtomIJNS4_20SM100_MMA_F16BF16_SSISI_SI_fLi128ELi160ELNS4_4UMMA5MajorE0ELSO_0ELNSN_7ScaleInE0ELSP_0EEEEEENS4_6LayoutISC_NS5_IJNSA_ILi0EEEST_ST_EEEEENS5_IJNS4_10UnderscoreESW_SW_EEEEENS4_13SM90_TMA_LOADENS4_14ComposedLayoutINS4_7SwizzleILi3ELi4ELi3EEENS4_18smem_ptr_flag_bitsILi16EEENSS_INS5_IJNSA_ILi8EEESG_EEENS5_IJSG_SB_EEEEEEEvNS4_8identityESZ_S19_vS1A_EENS_8epilogue10collective18CollectiveEpilogueINS1C_23Sm100TmaWarpSpecializedILi2ELi1ELi160ELb1ELb0EEEJSH_NS5_IJNSS_ISE_SB_EENSS_ISF_SB_EEEEESI_SJ_SI_SJ_NS1C_6fusion15FusionCallbacksIS1G_NS1K_17LinearCombinationISI_fSI_fLNS_15FloatRoundStyleE2EEESH_S1J_JEEENS4_5SM1004TMEM4LOAD26SM100_TMEM_LOAD_32dp32b32xESZ_NS10_INS11_ILi2ELi4ELi3EEES14_NSS_INS5_IJS15_NSA_ILi32EEEEEENS5_IJS1V_SB_EEEEEEENS4_39AutoVectorizingCopyWithAssumedAlignmentILi128EEENS4_14SM90_TMA_STOREES1Z_S21_S21_EEEvvEEEEvNT_6ParamsE,"a",@progbits
	.sectionflags	@""
	.align	4
.nv.constant0._ZN7cutlass13device_kernelINS_4gemm6kernel13GemmUniversalIN4cute5tupleIJiiiiEEENS1_10collective13CollectiveMmaINS1_35MainloopSm100TmaUmmaWarpSpecializedILi4ELi2ELi3ENS5_IJNS4_1CILi1EEESB_SB_EEEEENS5_IJNSA_ILi128EEENSA_ILi160EEENSA_ILi64EEEEEENS_6half_tENS5_IJlSB_lEEESI_SJ_NS4_8TiledMMAINS4_8MMA_AtomIJNS4_20SM100_MMA_F16BF16_SSISI_SI_fLi128ELi160ELNS4_4UMMA5MajorE0ELSO_0ELNSN_7ScaleInE0ELSP_0EEEEEENS4_6LayoutISC_NS5_IJNSA_ILi0EEEST_ST_EEEEENS5_IJNS4_10UnderscoreESW_SW_EEEEENS4_13SM90_TMA_LOADENS4_14ComposedLayoutINS4_7SwizzleILi3ELi4ELi3EEENS4_18smem_ptr_flag_bitsILi16EEENSS_INS5_IJNSA_ILi8EEESG_EEENS5_IJSG_SB_EEEEEEEvNS4_8identityESZ_S19_vS1A_EENS_8epilogue10collective18CollectiveEpilogueINS1C_23Sm100TmaWarpSpecializedILi2ELi1ELi160ELb1ELb0EEEJSH_NS5_IJNSS_ISE_SB_EENSS_ISF_SB_EEEEESI_SJ_SI_SJ_NS1C_6fusion15FusionCallbacksIS1G_NS1K_17LinearCombinationISI_fSI_fLNS_15FloatRoundStyleE2EEESH_S1J_JEEENS4_5SM1004TMEM4LOAD26SM100_TMEM_LOAD_32dp32b32xESZ_NS10_INS11_ILi2ELi4ELi3EEES14_NSS_INS5_IJS15_NSA_ILi32EEEEEENS5_IJS1V_SB_EEEEEEENS4_39AutoVectorizingCopyWithAssumedAlignmentILi128EEENS4_14SM90_TMA_STOREES1Z_S21_S21_EEEvvEEEEvNT_6ParamsE:
	.zero		2944


//--------------------- SYMBOLS --------------------------

	.type		.nv.reservedSmem.offset0,@object
	.size		.nv.reservedSmem.offset0,0x4
	.type		.nv.reservedSmem.cap,@object
	.size		.nv.reservedSmem.cap,0x4
	.type		__assertfail,@function
